//
// Generated by NVIDIA NVVM Compiler
//
// Compiler Build ID: CL-36424714
// Cuda compilation tools, release 13.0, V13.0.88
// Based on NVVM 20.0.0
//

.version 9.0
.target sm_100
.address_size 64

	// .globl	_Z9HistogramPiS_i
// _ZZ4ScanPiS_iE12sharedMemory has been demoted

.visible .entry _Z9HistogramPiS_i(
	.param .u64 .ptr .align 1 _Z9HistogramPiS_i_param_0,
	.param .u64 .ptr .align 1 _Z9HistogramPiS_i_param_1,
	.param .u32 _Z9HistogramPiS_i_param_2
)
{
	.reg .pred 	%p<7>;
	.reg .b32 	%r<41>;
	.reg .b64 	%rd<23>;

	ld.param.u64 	%rd3, [_Z9HistogramPiS_i_param_0];
	ld.param.u64 	%rd4, [_Z9HistogramPiS_i_param_1];
	ld.param.u32 	%r12, [_Z9HistogramPiS_i_param_2];
	cvta.to.global.u64 	%rd1, %rd3;
	cvta.to.global.u64 	%rd2, %rd4;
	mov.u32 	%r13, %ctaid.x;
	mov.u32 	%r14, %ntid.x;
	mov.u32 	%r15, %tid.x;
	mad.lo.s32 	%r39, %r13, %r14, %r15;
	mov.u32 	%r16, %nctaid.x;
	mul.lo.s32 	%r2, %r14, %r16;
	setp.ge.s32 	%p1, %r39, %r12;
	@%p1 bra 	$L__BB0_7;
	add.s32 	%r17, %r39, %r2;
	max.s32 	%r18, %r12, %r17;
	setp.lt.s32 	%p2, %r17, %r12;
	selp.u32 	%r19, 1, 0, %p2;
	add.s32 	%r20, %r17, %r19;
	sub.s32 	%r21, %r18, %r20;
	div.u32 	%r22, %r21, %r2;
	add.s32 	%r3, %r22, %r19;
	and.b32  	%r23, %r3, 3;
	setp.eq.s32 	%p3, %r23, 3;
	@%p3 bra 	$L__BB0_4;
	add.s32 	%r24, %r3, 1;
	and.b32  	%r25, %r24, 3;
	neg.s32 	%r37, %r25;
$L__BB0_3:
	.pragma "nounroll";
	mul.wide.s32 	%rd5, %r39, 4;
	add.s64 	%rd6, %rd2, %rd5;
	ld.global.u32 	%r26, [%rd6];
	mul.wide.s32 	%rd7, %r26, 4;
	add.s64 	%rd8, %rd1, %rd7;
	atom.global.add.u32 	%r27, [%rd8], 1;
	add.s32 	%r39, %r39, %r2;
	add.s32 	%r37, %r37, 1;
	setp.ne.s32 	%p4, %r37, 0;
	@%p4 bra 	$L__BB0_3;
$L__BB0_4:
	setp.lt.u32 	%p5, %r3, 3;
	@%p5 bra 	$L__BB0_7;
	mul.wide.s32 	%rd13, %r2, 4;
	shl.b32 	%r36, %r2, 2;
$L__BB0_6:
	mul.wide.s32 	%rd9, %r39, 4;
	add.s64 	%rd10, %rd2, %rd9;
	ld.global.u32 	%r28, [%rd10];
	mul.wide.s32 	%rd11, %r28, 4;
	add.s64 	%rd12, %rd1, %rd11;
	atom.global.add.u32 	%r29, [%rd12], 1;
	add.s64 	%rd14, %rd10, %rd13;
	ld.global.u32 	%r30, [%rd14];
	mul.wide.s32 	%rd15, %r30, 4;
	add.s64 	%rd16, %rd1, %rd15;
	atom.global.add.u32 	%r31, [%rd16], 1;
	add.s64 	%rd17, %rd14, %rd13;
	ld.global.u32 	%r32, [%rd17];
	mul.wide.s32 	%rd18, %r32, 4;
	add.s64 	%rd19, %rd1, %rd18;
	atom.global.add.u32 	%r33, [%rd19], 1;
	add.s64 	%rd20, %rd17, %rd13;
	ld.global.u32 	%r34, [%rd20];
	mul.wide.s32 	%rd21, %r34, 4;
	add.s64 	%rd22, %rd1, %rd21;
	atom.global.add.u32 	%r35, [%rd22], 1;
	add.s32 	%r39, %r36, %r39;
	setp.lt.s32 	%p6, %r39, %r12;
	@%p6 bra 	$L__BB0_6;
$L__BB0_7:
	ret;

}
	// .globl	_Z4ScanPiS_i
.visible .entry _Z4ScanPiS_i(
	.param .u64 .ptr .align 1 _Z4ScanPiS_i_param_0,
	.param .u64 .ptr .align 1 _Z4ScanPiS_i_param_1,
	.param .u32 _Z4ScanPiS_i_param_2
)
{
	.reg .pred 	%p<21>;
	.reg .b32 	%r<205>;
	.reg .b64 	%rd<16>;
	// demoted variable
	.shared .align 4 .b8 _ZZ4ScanPiS_iE12sharedMemory[2048];
	ld.param.u64 	%rd3, [_Z4ScanPiS_i_param_0];
	ld.param.u32 	%r51, [_Z4ScanPiS_i_param_2];
	cvta.to.global.u64 	%rd1, %rd3;
	mov.u32 	%r1, %tid.x;
	setp.ge.u32 	%p1, %r1, %r51;
	shr.u32 	%r52, %r1, 4;
	add.s32 	%r53, %r52, %r1;
	shl.b32 	%r54, %r53, 2;
	mov.u32 	%r55, _ZZ4ScanPiS_iE12sharedMemory;
	add.s32 	%r2, %r55, %r54;
	@%p1 bra 	$L__BB1_2;
	mov.u32 	%r56, %ctaid.x;
	shl.b32 	%r57, %r56, 9;
	add.s32 	%r58, %r57, %r1;
	mul.wide.u32 	%rd4, %r58, 4;
	add.s64 	%rd5, %rd1, %rd4;
	ld.global.u32 	%r59, [%rd5];
	st.shared.u32 	[%r2], %r59;
	add.s32 	%r60, %r1, 256;
	add.s32 	%r61, %r58, 256;
	mul.wide.u32 	%rd6, %r61, 4;
	add.s64 	%rd7, %rd1, %rd6;
	ld.global.u32 	%r62, [%rd7];
	shr.u32 	%r63, %r60, 4;
	add.s32 	%r64, %r63, %r1;
	shl.b32 	%r65, %r64, 2;
	add.s32 	%r67, %r55, %r65;
	st.shared.u32 	[%r67+1024], %r62;
$L__BB1_2:
	shl.b32 	%r68, %r1, 1;
	or.b32  	%r3, %r68, 1;
	add.s32 	%r4, %r68, 2;
	shr.u32 	%r69, %r1, 3;
	add.s32 	%r70, %r69, %r68;
	shr.u32 	%r71, %r68, 4;
	add.s32 	%r72, %r71, %r68;
	bar.sync 	0;
	setp.gt.u32 	%p2, %r1, 255;
	shl.b32 	%r73, %r70, 2;
	add.s32 	%r5, %r55, %r73;
	shl.b32 	%r75, %r72, 2;
	add.s32 	%r6, %r55, %r75;
	@%p2 bra 	$L__BB1_4;
	ld.shared.u32 	%r76, [%r5];
	ld.shared.u32 	%r77, [%r6+4];
	add.s32 	%r78, %r77, %r76;
	st.shared.u32 	[%r6+4], %r78;
$L__BB1_4:
	shl.b32 	%r7, %r3, 1;
	add.s32 	%r8, %r7, -1;
	shr.u32 	%r79, %r8, 4;
	add.s32 	%r80, %r79, %r7;
	shl.b32 	%r9, %r4, 1;
	or.b32  	%r10, %r7, 1;
	shr.u32 	%r81, %r7, 4;
	add.s32 	%r82, %r81, %r9;
	bar.sync 	0;
	setp.gt.u32 	%p3, %r1, 127;
	shl.b32 	%r83, %r80, 2;
	add.s32 	%r11, %r55, %r83;
	shl.b32 	%r85, %r82, 2;
	add.s32 	%r12, %r55, %r85;
	@%p3 bra 	$L__BB1_6;
	ld.shared.u32 	%r86, [%r11+-4];
	ld.shared.u32 	%r87, [%r12+-4];
	add.s32 	%r88, %r87, %r86;
	st.shared.u32 	[%r12+-4], %r88;
$L__BB1_6:
	shl.b32 	%r13, %r3, 2;
	add.s32 	%r14, %r8, %r7;
	shr.u32 	%r89, %r14, 4;
	add.s32 	%r90, %r89, %r13;
	shl.b32 	%r15, %r4, 2;
	add.s32 	%r16, %r10, %r9;
	shr.u32 	%r91, %r16, 4;
	add.s32 	%r92, %r91, %r15;
	bar.sync 	0;
	setp.gt.u32 	%p4, %r1, 63;
	shl.b32 	%r93, %r90, 2;
	add.s32 	%r17, %r55, %r93;
	shl.b32 	%r95, %r92, 2;
	add.s32 	%r18, %r55, %r95;
	@%p4 bra 	$L__BB1_8;
	ld.shared.u32 	%r96, [%r17+-4];
	ld.shared.u32 	%r97, [%r18+-4];
	add.s32 	%r98, %r97, %r96;
	st.shared.u32 	[%r18+-4], %r98;
$L__BB1_8:
	shl.b32 	%r19, %r3, 3;
	add.s32 	%r20, %r14, %r13;
	shr.u32 	%r99, %r20, 4;
	add.s32 	%r100, %r99, %r19;
	shl.b32 	%r21, %r4, 3;
	add.s32 	%r22, %r16, %r15;
	shr.u32 	%r101, %r22, 4;
	add.s32 	%r102, %r101, %r21;
	bar.sync 	0;
	setp.gt.u32 	%p5, %r1, 31;
	shl.b32 	%r103, %r100, 2;
	add.s32 	%r23, %r55, %r103;
	shl.b32 	%r105, %r102, 2;
	add.s32 	%r24, %r55, %r105;
	@%p5 bra 	$L__BB1_10;
	ld.shared.u32 	%r106, [%r23+-4];
	ld.shared.u32 	%r107, [%r24+-4];
	add.s32 	%r108, %r107, %r106;
	st.shared.u32 	[%r24+-4], %r108;
$L__BB1_10:
	shl.b32 	%r25, %r3, 4;
	add.s32 	%r26, %r20, %r19;
	shr.u32 	%r109, %r26, 4;
	add.s32 	%r110, %r109, %r25;
	shl.b32 	%r27, %r4, 4;
	add.s32 	%r28, %r22, %r21;
	shr.u32 	%r111, %r28, 4;
	add.s32 	%r112, %r111, %r27;
	bar.sync 	0;
	setp.gt.u32 	%p6, %r1, 15;
	shl.b32 	%r113, %r110, 2;
	add.s32 	%r29, %r55, %r113;
	shl.b32 	%r115, %r112, 2;
	add.s32 	%r30, %r55, %r115;
	@%p6 bra 	$L__BB1_12;
	ld.shared.u32 	%r116, [%r29+-4];
	ld.shared.u32 	%r117, [%r30+-4];
	add.s32 	%r118, %r117, %r116;
	st.shared.u32 	[%r30+-4], %r118;
$L__BB1_12:
	shl.b32 	%r31, %r3, 5;
	add.s32 	%r32, %r26, %r25;
	shr.u32 	%r119, %r32, 4;
	add.s32 	%r120, %r119, %r31;
	shl.b32 	%r33, %r4, 5;
	add.s32 	%r34, %r28, %r27;
	shr.u32 	%r121, %r34, 4;
	add.s32 	%r122, %r121, %r33;
	bar.sync 	0;
	setp.gt.u32 	%p7, %r1, 7;
	shl.b32 	%r123, %r120, 2;
	add.s32 	%r35, %r55, %r123;
	shl.b32 	%r125, %r122, 2;
	add.s32 	%r36, %r55, %r125;
	@%p7 bra 	$L__BB1_14;
	ld.shared.u32 	%r126, [%r35+-4];
	ld.shared.u32 	%r127, [%r36+-4];
	add.s32 	%r128, %r127, %r126;
	st.shared.u32 	[%r36+-4], %r128;
$L__BB1_14:
	shl.b32 	%r37, %r3, 6;
	add.s32 	%r38, %r32, %r31;
	shr.u32 	%r129, %r38, 4;
	add.s32 	%r130, %r129, %r37;
	shl.b32 	%r39, %r4, 6;
	add.s32 	%r40, %r34, %r33;
	shr.u32 	%r131, %r40, 4;
	add.s32 	%r132, %r131, %r39;
	bar.sync 	0;
	setp.gt.u32 	%p8, %r1, 3;
	shl.b32 	%r133, %r130, 2;
	add.s32 	%r41, %r55, %r133;
	shl.b32 	%r135, %r132, 2;
	add.s32 	%r42, %r55, %r135;
	@%p8 bra 	$L__BB1_16;
	ld.shared.u32 	%r136, [%r41+-4];
	ld.shared.u32 	%r137, [%r42+-4];
	add.s32 	%r138, %r137, %r136;
	st.shared.u32 	[%r42+-4], %r138;
$L__BB1_16:
	shl.b32 	%r43, %r3, 7;
	add.s32 	%r44, %r38, %r37;
	shr.u32 	%r139, %r44, 4;
	add.s32 	%r140, %r139, %r43;
	shl.b32 	%r45, %r4, 7;
	add.s32 	%r46, %r40, %r39;
	shr.u32 	%r141, %r46, 4;
	add.s32 	%r142, %r141, %r45;
	bar.sync 	0;
	setp.gt.u32 	%p9, %r1, 1;
	shl.b32 	%r143, %r140, 2;
	add.s32 	%r47, %r55, %r143;
	shl.b32 	%r145, %r142, 2;
	add.s32 	%r48, %r55, %r145;
	@%p9 bra 	$L__BB1_18;
	ld.shared.u32 	%r146, [%r47+-4];
	ld.shared.u32 	%r147, [%r48+-4];
	add.s32 	%r148, %r147, %r146;
	st.shared.u32 	[%r48+-4], %r148;
$L__BB1_18:
	shl.b32 	%r149, %r3, 8;
	add.s32 	%r150, %r44, %r43;
	shr.u32 	%r151, %r150, 4;
	add.s32 	%r152, %r151, %r149;
	shl.b32 	%r153, %r4, 8;
	add.s32 	%r154, %r46, %r45;
	shr.u32 	%r155, %r154, 4;
	add.s32 	%r156, %r155, %r153;
	bar.sync 	0;
	setp.ne.s32 	%p10, %r1, 0;
	shl.b32 	%r157, %r152, 2;
	add.s32 	%r49, %r55, %r157;
	shl.b32 	%r159, %r156, 2;
	add.s32 	%r50, %r55, %r159;
	@%p10 bra 	$L__BB1_20;
	ld.param.u64 	%rd15, [_Z4ScanPiS_i_param_1];
	ld.shared.u32 	%r160, [%r49+-4];
	ld.shared.u32 	%r161, [%r50+-4];
	add.s32 	%r162, %r161, %r160;
	st.shared.u32 	[%r50+-4], %r162;
	ld.shared.u32 	%r163, [_ZZ4ScanPiS_iE12sharedMemory+2168];
	mov.u32 	%r164, %ctaid.x;
	cvta.to.global.u64 	%rd8, %rd15;
	mul.wide.u32 	%rd9, %r164, 4;
	add.s64 	%rd10, %rd8, %rd9;
	st.global.u32 	[%rd10], %r163;
	mov.b32 	%r165, 0;
	st.shared.u32 	[_ZZ4ScanPiS_iE12sharedMemory+2168], %r165;
$L__BB1_20:
	setp.ne.s32 	%p11, %r1, 0;
	bar.sync 	0;
	@%p11 bra 	$L__BB1_22;
	ld.shared.u32 	%r166, [%r49+-4];
	ld.shared.u32 	%r167, [%r50+-4];
	st.shared.u32 	[%r49+-4], %r167;
	add.s32 	%r168, %r167, %r166;
	st.shared.u32 	[%r50+-4], %r168;
$L__BB1_22:
	setp.gt.u32 	%p12, %r1, 1;
	bar.sync 	0;
	@%p12 bra 	$L__BB1_24;
	ld.shared.u32 	%r169, [%r47+-4];
	ld.shared.u32 	%r170, [%r48+-4];
	st.shared.u32 	[%r47+-4], %r170;
	add.s32 	%r171, %r170, %r169;
	st.shared.u32 	[%r48+-4], %r171;
$L__BB1_24:
	setp.gt.u32 	%p13, %r1, 3;
	bar.sync 	0;
	@%p13 bra 	$L__BB1_26;
	ld.shared.u32 	%r172, [%r41+-4];
	ld.shared.u32 	%r173, [%r42+-4];
	st.shared.u32 	[%r41+-4], %r173;
	add.s32 	%r174, %r173, %r172;
	st.shared.u32 	[%r42+-4], %r174;
$L__BB1_26:
	setp.gt.u32 	%p14, %r1, 7;
	bar.sync 	0;
	@%p14 bra 	$L__BB1_28;
	ld.shared.u32 	%r175, [%r35+-4];
	ld.shared.u32 	%r176, [%r36+-4];
	st.shared.u32 	[%r35+-4], %r176;
	add.s32 	%r177, %r176, %r175;
	st.shared.u32 	[%r36+-4], %r177;
$L__BB1_28:
	setp.gt.u32 	%p15, %r1, 15;
	bar.sync 	0;
	@%p15 bra 	$L__BB1_30;
	ld.shared.u32 	%r178, [%r29+-4];
	ld.shared.u32 	%r179, [%r30+-4];
	st.shared.u32 	[%r29+-4], %r179;
	add.s32 	%r180, %r179, %r178;
	st.shared.u32 	[%r30+-4], %r180;
$L__BB1_30:
	setp.gt.u32 	%p16, %r1, 31;
	bar.sync 	0;
	@%p16 bra 	$L__BB1_32;
	ld.shared.u32 	%r181, [%r23+-4];
	ld.shared.u32 	%r182, [%r24+-4];
	st.shared.u32 	[%r23+-4], %r182;
	add.s32 	%r183, %r182, %r181;
	st.shared.u32 	[%r24+-4], %r183;
$L__BB1_32:
	setp.gt.u32 	%p17, %r1, 63;
	bar.sync 	0;
	@%p17 bra 	$L__BB1_34;
	ld.shared.u32 	%r184, [%r17+-4];
	ld.shared.u32 	%r185, [%r18+-4];
	st.shared.u32 	[%r17+-4], %r185;
	add.s32 	%r186, %r185, %r184;
	st.shared.u32 	[%r18+-4], %r186;
$L__BB1_34:
	setp.gt.u32 	%p18, %r1, 127;
	bar.sync 	0;
	@%p18 bra 	$L__BB1_36;
	ld.shared.u32 	%r187, [%r11+-4];
	ld.shared.u32 	%r188, [%r12+-4];
	st.shared.u32 	[%r11+-4], %r188;
	add.s32 	%r189, %r188, %r187;
	st.shared.u32 	[%r12+-4], %r189;
$L__BB1_36:
	setp.gt.u32 	%p19, %r1, 255;
	bar.sync 	0;
	@%p19 bra 	$L__BB1_38;
	ld.shared.u32 	%r190, [%r5];
	ld.shared.u32 	%r191, [%r6+4];
	st.shared.u32 	[%r5], %r191;
	add.s32 	%r192, %r191, %r190;
	st.shared.u32 	[%r6+4], %r192;
$L__BB1_38:
	setp.ge.u32 	%p20, %r1, %r51;
	bar.sync 	0;
	@%p20 bra 	$L__BB1_40;
	ld.shared.u32 	%r193, [%r2];
	mov.u32 	%r194, %ctaid.x;
	shl.b32 	%r195, %r194, 9;
	add.s32 	%r196, %r195, %r1;
	mul.wide.u32 	%rd11, %r196, 4;
	add.s64 	%rd12, %rd1, %rd11;
	st.global.u32 	[%rd12], %r193;
	add.s32 	%r197, %r1, 256;
	shr.u32 	%r198, %r197, 4;
	add.s32 	%r199, %r198, %r1;
	shl.b32 	%r200, %r199, 2;
	add.s32 	%r202, %r55, %r200;
	ld.shared.u32 	%r203, [%r202+1024];
	add.s32 	%r204, %r196, 256;
	mul.wide.u32 	%rd13, %r204, 4;
	add.s64 	%rd14, %rd1, %rd13;
	st.global.u32 	[%rd14], %r203;
$L__BB1_40:
	ret;

}
	// .globl	_Z24updateDataUsingPrefixSumPiS_i
.visible .entry _Z24updateDataUsingPrefixSumPiS_i(
	.param .u64 .ptr .align 1 _Z24updateDataUsingPrefixSumPiS_i_param_0,
	.param .u64 .ptr .align 1 _Z24updateDataUsingPrefixSumPiS_i_param_1,
	.param .u32 _Z24updateDataUsingPrefixSumPiS_i_param_2
)
{
	.reg .pred 	%p<2>;
	.reg .b32 	%r<9>;
	.reg .b64 	%rd<9>;

	ld.param.u64 	%rd1, [_Z24updateDataUsingPrefixSumPiS_i_param_0];
	ld.param.u64 	%rd2, [_Z24updateDataUsingPrefixSumPiS_i_param_1];
	ld.param.u32 	%r3, [_Z24updateDataUsingPrefixSumPiS_i_param_2];
	mov.u32 	%r1, %ctaid.x;
	shl.b32 	%r4, %r1, 9;
	mov.u32 	%r5, %tid.x;
	add.s32 	%r2, %r4, %r5;
	setp.ge.u32 	%p1, %r2, %r3;
	@%p1 bra 	$L__BB2_2;
	cvta.to.global.u64 	%rd3, %rd2;
	cvta.to.global.u64 	%rd4, %rd1;
	mul.wide.u32 	%rd5, %r1, 4;
	add.s64 	%rd6, %rd3, %rd5;
	ld.global.u32 	%r6, [%rd6];
	mul.wide.u32 	%rd7, %r2, 4;
	add.s64 	%rd8, %rd4, %rd7;
	ld.global.u32 	%r7, [%rd8];
	add.s32 	%r8, %r7, %r6;
	st.global.u32 	[%rd8], %r8;
$L__BB2_2:
	ret;

}
	// .globl	_Z9CountSortPiS_i
.visible .entry _Z9CountSortPiS_i(
	.param .u64 .ptr .align 1 _Z9CountSortPiS_i_param_0,
	.param .u64 .ptr .align 1 _Z9CountSortPiS_i_param_1,
	.param .u32 _Z9CountSortPiS_i_param_2
)
{
	.reg .pred 	%p<14>;
	.reg .b32 	%r<38>;
	.reg .b64 	%rd<16>;

	ld.param.u64 	%rd7, [_Z9CountSortPiS_i_param_0];
	ld.param.u64 	%rd6, [_Z9CountSortPiS_i_param_1];
	ld.param.u32 	%r24, [_Z9CountSortPiS_i_param_2];
	cvta.to.global.u64 	%rd1, %rd7;
	mov.u32 	%r1, %ntid.x;
	mov.u32 	%r25, %ctaid.x;
	mov.u32 	%r26, %tid.x;
	mad.lo.s32 	%r31, %r1, %r25, %r26;
	setp.ge.s32 	%p1, %r31, %r24;
	@%p1 bra 	$L__BB3_19;
	add.s64 	%rd2, %rd1, -32;
	mov.u32 	%r27, %nctaid.x;
	mul.lo.s32 	%r3, %r1, %r27;
	cvta.to.global.u64 	%rd3, %rd6;
$L__BB3_2:
	setp.eq.s32 	%p2, %r31, 0;
	mul.wide.s32 	%rd8, %r31, 4;
	add.s64 	%rd4, %rd3, %rd8;
	mov.b32 	%r32, 0;
	@%p2 bra 	$L__BB3_4;
	ld.global.u32 	%r32, [%rd4+-4];
$L__BB3_4:
	ld.global.u32 	%r35, [%rd4];
	setp.le.s32 	%p3, %r35, %r32;
	@%p3 bra 	$L__BB3_18;
	add.s32 	%r8, %r31, -1;
	sub.s32 	%r9, %r35, %r32;
	and.b32  	%r10, %r9, 15;
	sub.s32 	%r29, %r32, %r35;
	setp.gt.u32 	%p4, %r29, -16;
	@%p4 bra 	$L__BB3_8;
	and.b32  	%r30, %r9, -16;
	neg.s32 	%r33, %r30;
$L__BB3_7:
	.pragma "nounroll";
	mul.wide.s32 	%rd9, %r35, 4;
	add.s64 	%rd10, %rd2, %rd9;
	st.global.u32 	[%rd10+28], %r8;
	st.global.u32 	[%rd10+24], %r8;
	st.global.u32 	[%rd10+20], %r8;
	st.global.u32 	[%rd10+16], %r8;
	st.global.u32 	[%rd10+12], %r8;
	st.global.u32 	[%rd10+8], %r8;
	st.global.u32 	[%rd10+4], %r8;
	st.global.u32 	[%rd10], %r8;
	st.global.u32 	[%rd10+-4], %r8;
	st.global.u32 	[%rd10+-8], %r8;
	st.global.u32 	[%rd10+-12], %r8;
	st.global.u32 	[%rd10+-16], %r8;
	st.global.u32 	[%rd10+-20], %r8;
	st.global.u32 	[%rd10+-24], %r8;
	st.global.u32 	[%rd10+-28], %r8;
	add.s32 	%r35, %r35, -16;
	st.global.u32 	[%rd10+-32], %r8;
	add.s32 	%r33, %r33, 16;
	setp.ne.s32 	%p5, %r33, 0;
	@%p5 bra 	$L__BB3_7;
$L__BB3_8:
	setp.eq.s32 	%p6, %r10, 0;
	@%p6 bra 	$L__BB3_18;
	and.b32  	%r17, %r9, 7;
	setp.lt.u32 	%p7, %r10, 8;
	@%p7 bra 	$L__BB3_11;
	mul.wide.s32 	%rd11, %r35, 4;
	add.s64 	%rd12, %rd1, %rd11;
	st.global.u32 	[%rd12+-4], %r8;
	st.global.u32 	[%rd12+-8], %r8;
	st.global.u32 	[%rd12+-12], %r8;
	st.global.u32 	[%rd12+-16], %r8;
	st.global.u32 	[%rd12+-20], %r8;
	st.global.u32 	[%rd12+-24], %r8;
	st.global.u32 	[%rd12+-28], %r8;
	add.s32 	%r35, %r35, -8;
	st.global.u32 	[%rd12+-32], %r8;
$L__BB3_11:
	setp.eq.s32 	%p8, %r17, 0;
	@%p8 bra 	$L__BB3_18;
	and.b32  	%r20, %r9, 3;
	setp.lt.u32 	%p9, %r17, 4;
	@%p9 bra 	$L__BB3_14;
	mul.wide.s32 	%rd13, %r35, 4;
	add.s64 	%rd14, %rd1, %rd13;
	st.global.u32 	[%rd14+-4], %r8;
	st.global.u32 	[%rd14+-8], %r8;
	st.global.u32 	[%rd14+-12], %r8;
	add.s32 	%r35, %r35, -4;
	st.global.u32 	[%rd14+-16], %r8;
$L__BB3_14:
	setp.eq.s32 	%p10, %r20, 0;
	@%p10 bra 	$L__BB3_18;
	mul.wide.s32 	%rd15, %r35, 4;
	add.s64 	%rd5, %rd1, %rd15;
	st.global.u32 	[%rd5+-4], %r8;
	setp.eq.s32 	%p11, %r20, 1;
	@%p11 bra 	$L__BB3_18;
	st.global.u32 	[%rd5+-8], %r8;
	setp.eq.s32 	%p12, %r20, 2;
	@%p12 bra 	$L__BB3_18;
	st.global.u32 	[%rd5+-12], %r8;
$L__BB3_18:
	add.s32 	%r31, %r31, %r3;
	setp.lt.s32 	%p13, %r31, %r24;
	@%p13 bra 	$L__BB3_2;
$L__BB3_19:
	ret;

}


// ===== COMPILED SASS (sm_100) =====

	.target	sm_100

	.elftype	@"ET_EXEC"


//--------------------- .note.nv.tkinfo           --------------------------
	.section	.note.nv.tkinfo,"",@"SHT_NOTE"
	.sectionflags	@"SHF_NOTE_NV_TKINFO"
	.tkinfo
        /*0018*/ 	.word	0x00000002
        /*0030*/ 	.string	""
        /*0030*/ 	.string	"ptxas"
        /*0030*/ 	.string	"Cuda compilation tools, release 13.0, V13.0.88"
        /*0030*/ 	.string	"Build cuda_13.0.r13.0/compiler.36424714_0"
        /*0030*/ 	.string	"-arch sm_100 -m 64 "



//--------------------- .note.nv.cuinfo           --------------------------
	.section	.note.nv.cuinfo,"",@"SHT_NOTE"
	.sectionflags	@"SHF_NOTE_NV_CUINFO"
        /*0018*/ 	.short	0x0002
        /*001a*/ 	.short	0x0064
        /*001c*/ 	.short	0x0082
	.zero		2


//--------------------- .nv.info                  --------------------------
	.section	.nv.info,"",@"SHT_CUDA_INFO"
	.align	4


	//----- nvinfo : EIATTR_REGCOUNT
	.align		4
        /*0000*/ 	.byte	0x04, 0x2f
        /*0002*/ 	.short	(.L_1 - .L_0)
	.align		4
.L_0:
        /*0004*/ 	.word	index@(_Z9HistogramPiS_i)
        /*0008*/ 	.word	0x0000001a


	//----- nvinfo : EIATTR_FRAME_SIZE
	.align		4
.L_1:
        /*000c*/ 	.byte	0x04, 0x11
        /*000e*/ 	.short	(.L_3 - .L_2)
	.align		4
.L_2:
        /*0010*/ 	.word	index@(_Z9HistogramPiS_i)
        /*0014*/ 	.word	0x00000000


	//----- nvinfo : EIATTR_REGCOUNT
	.align		4
.L_3:
        /*0018*/ 	.byte	0x04, 0x2f
        /*001a*/ 	.short	(.L_5 - .L_4)
	.align		4
.L_4:
        /*001c*/ 	.word	index@(_Z4ScanPiS_i)
        /*0020*/ 	.word	0x0000001a


	//----- nvinfo : EIATTR_FRAME_SIZE
	.align		4
.L_5:
        /*0024*/ 	.byte	0x04, 0x11
        /*0026*/ 	.short	(.L_7 - .L_6)
	.align		4
.L_6:
        /*0028*/ 	.word	index@(_Z4ScanPiS_i)
        /*002c*/ 	.word	0x00000000


	//----- nvinfo : EIATTR_REGCOUNT
	.align		4
.L_7:
        /*0030*/ 	.byte	0x04, 0x2f
        /*0032*/ 	.short	(.L_9 - .L_8)
	.align		4
.L_8:
        /*0034*/ 	.word	index@(_Z24updateDataUsingPrefixSumPiS_i)
        /*0038*/ 	.word	0x0000000c


	//----- nvinfo : EIATTR_FRAME_SIZE
	.align		4
.L_9:
        /*003c*/ 	.byte	0x04, 0x11
        /*003e*/ 	.short	(.L_11 - .L_10)
	.align		4
.L_10:
        /*0040*/ 	.word	index@(_Z24updateDataUsingPrefixSumPiS_i)
        /*0044*/ 	.word	0x00000000


	//----- nvinfo : EIATTR_REGCOUNT
	.align		4
.L_11:
        /*0048*/ 	.byte	0x04, 0x2f
        /*004a*/ 	.short	(.L_13 - .L_12)
	.align		4
.L_12:
        /*004c*/ 	.word	index@(_Z9CountSortPiS_i)
        /*0050*/ 	.word	0x0000000b


	//----- nvinfo : EIATTR_FRAME_SIZE
	.align		4
.L_13:
        /*0054*/ 	.byte	0x04, 0x11
        /*0056*/ 	.short	(.L_15 - .L_14)
	.align		4
.L_14:
        /*0058*/ 	.word	index@(_Z9CountSortPiS_i)
        /*005c*/ 	.word	0x00000000


	//----- nvinfo : EIATTR_MIN_STACK_SIZE
	.align		4
.L_15:
        /*0060*/ 	.byte	0x04, 0x12
        /*0062*/ 	.short	(.L_17 - .L_16)
	.align		4
.L_16:
        /*0064*/ 	.word	index@(_Z9CountSortPiS_i)
        /*0068*/ 	.word	0x00000000


	//----- nvinfo : EIATTR_MIN_STACK_SIZE
	.align		4
.L_17:
        /*006c*/ 	.byte	0x04, 0x12
        /*006e*/ 	.short	(.L_19 - .L_18)
	.align		4
.L_18:
        /*0070*/ 	.word	index@(_Z24updateDataUsingPrefixSumPiS_i)
        /*0074*/ 	.word	0x00000000


	//----- nvinfo : EIATTR_MIN_STACK_SIZE
	.align		4
.L_19:
        /*0078*/ 	.byte	0x04, 0x12
        /*007a*/ 	.short	(.L_21 - .L_20)
	.align		4
.L_20:
        /*007c*/ 	.word	index@(_Z4ScanPiS_i)
        /*0080*/ 	.word	0x00000000


	//----- nvinfo : EIATTR_MIN_STACK_SIZE
	.align		4
.L_21:
        /*0084*/ 	.byte	0x04, 0x12
        /*0086*/ 	.short	(.L_23 - .L_22)
	.align		4
.L_22:
        /*0088*/ 	.word	index@(_Z9HistogramPiS_i)
        /*008c*/ 	.word	0x00000000
.L_23:


//--------------------- .nv.compat                --------------------------
	.section	.nv.compat,"",@"SHT_CUDA_COMPAT_INFO"
	.align	4
        /*0000*/ 	.byte	0x02, 0x09, 0x00, 0x00, 0x02, 0x02, 0x01, 0x00, 0x02, 0x05, 0x05, 0x00, 0x03, 0x07, 0x01, 0x01
        /*0010*/ 	.byte	0x02, 0x03, 0x00, 0x00, 0x02, 0x06, 0x01, 0x00, 0x04, 0x0b, 0x08, 0x00, 0x09, 0x00, 0x00, 0x00
        /*0020*/ 	.byte	0x00, 0x00, 0x00, 0x00


//--------------------- .nv.info._Z9CountSortPiS_i --------------------------
	.section	.nv.info._Z9CountSortPiS_i,"",@"SHT_CUDA_INFO"
	.sectionflags	@""
	.align	4


	//----- nvinfo : EIATTR_CUDA_API_VERSION
	.align		4
        /*0000*/ 	.byte	0x04, 0x37
        /*0002*/ 	.short	(.L_25 - .L_24)
.L_24:
        /*0004*/ 	.word	0x00000082


	//----- nvinfo : EIATTR_KPARAM_INFO
	.align		4
.L_25:
        /*0008*/ 	.byte	0x04, 0x17
        /*000a*/ 	.short	(.L_27 - .L_26)
.L_26:
        /*000c*/ 	.word	0x00000000
        /*0010*/ 	.short	0x0002
        /*0012*/ 	.short	0x0010
        /*0014*/ 	.byte	0x00, 0xf0, 0x11, 0x00


	//----- nvinfo : EIATTR_KPARAM_INFO
	.align		4
.L_27:
        /*0018*/ 	.byte	0x04, 0x17
        /*001a*/ 	.short	(.L_29 - .L_28)
.L_28:
        /*001c*/ 	.word	0x00000000
        /*0020*/ 	.short	0x0001
        /*0022*/ 	.short	0x0008
        /*0024*/ 	.byte	0x00, 0xf5, 0x21, 0x00


	//----- nvinfo : EIATTR_KPARAM_INFO
	.align		4
.L_29:
        /*0028*/ 	.byte	0x04, 0x17
        /*002a*/ 	.short	(.L_31 - .L_30)
.L_30:
        /*002c*/ 	.word	0x00000000
        /*0030*/ 	.short	0x0000
        /*0032*/ 	.short	0x0000
        /*0034*/ 	.byte	0x00, 0xf5, 0x21, 0x00


	//----- nvinfo : EIATTR_SPARSE_MMA_MASK
	.align		4
.L_31:
        /*0038*/ 	.byte	0x03, 0x50
        /*003a*/ 	.short	0x0000


	//----- nvinfo : EIATTR_MAXREG_COUNT
	.align		4
        /*003c*/ 	.byte	0x03, 0x1b
        /*003e*/ 	.short	0x00ff


	//----- nvinfo : EIATTR_MERCURY_ISA_VERSION
	.align		4
        /*0040*/ 	.byte	0x03, 0x5f
        /*0042*/ 	.short	0x0101


	//----- nvinfo : EIATTR_VRC_CTA_INIT_COUNT
	.align		4
        /*0044*/ 	.byte	0x02, 0x4a
	.zero		1
	.zero		1


	//----- nvinfo : EIATTR_EXIT_INSTR_OFFSETS
	.align		4
        /*0048*/ 	.byte	0x04, 0x1c
        /*004a*/ 	.short	(.L_33 - .L_32)


	//   ....[0]....
.L_32:
        /*004c*/ 	.word	0x00000070


	//   ....[1]....
        /*0050*/ 	.word	0x00000640


	//----- nvinfo : EIATTR_CRS_STACK_SIZE
	.align		4
.L_33:
        /*0054*/ 	.byte	0x04, 0x1e
        /*0056*/ 	.short	(.L_35 - .L_34)
.L_34:
        /*0058*/ 	.word	0x00000000


	//----- nvinfo : EIATTR_CBANK_PARAM_SIZE
	.align		4
.L_35:
        /*005c*/ 	.byte	0x03, 0x19
        /*005e*/ 	.short	0x0014


	//----- nvinfo : EIATTR_PARAM_CBANK
	.align		4
        /*0060*/ 	.byte	0x04, 0x0a
        /*0062*/ 	.short	(.L_37 - .L_36)
	.align		4
.L_36:
        /*0064*/ 	.word	index@(.nv.constant0._Z9CountSortPiS_i)
        /*0068*/ 	.short	0x0380
        /*006a*/ 	.short	0x0014


	//----- nvinfo : EIATTR_SW_WAR
	.align		4
.L_37:
        /*006c*/ 	.byte	0x04, 0x36
        /*006e*/ 	.short	(.L_39 - .L_38)
.L_38:
        /*0070*/ 	.word	0x00000008
.L_39:


//--------------------- .nv.info._Z24updateDataUsingPrefixSumPiS_i --------------------------
	.section	.nv.info._Z24updateDataUsingPrefixSumPiS_i,"",@"SHT_CUDA_INFO"
	.sectionflags	@""
	.align	4


	//----- nvinfo : EIATTR_CUDA_API_VERSION
	.align		4
        /*0000*/ 	.byte	0x04, 0x37
        /*0002*/ 	.short	(.L_41 - .L_40)
.L_40:
        /*0004*/ 	.word	0x00000082


	//----- nvinfo : EIATTR_KPARAM_INFO
	.align		4
.L_41:
        /*0008*/ 	.byte	0x04, 0x17
        /*000a*/ 	.short	(.L_43 - .L_42)
.L_42:
        /*000c*/ 	.word	0x00000000
        /*0010*/ 	.short	0x0002
        /*0012*/ 	.short	0x0010
        /*0014*/ 	.byte	0x00, 0xf0, 0x11, 0x00


	//----- nvinfo : EIATTR_KPARAM_INFO
	.align		4
.L_43:
        /*0018*/ 	.byte	0x04, 0x17
        /*001a*/ 	.short	(.L_45 - .L_44)
.L_44:
        /*001c*/ 	.word	0x00000000
        /*0020*/ 	.short	0x0001
        /*0022*/ 	.short	0x0008
        /*0024*/ 	.byte	0x00, 0xf5, 0x21, 0x00


	//----- nvinfo : EIATTR_KPARAM_INFO
	.align		4
.L_45:
        /*0028*/ 	.byte	0x04, 0x17
        /*002a*/ 	.short	(.L_47 - .L_46)
.L_46:
        /*002c*/ 	.word	0x00000000
        /*0030*/ 	.short	0x0000
        /*0032*/ 	.short	0x0000
        /*0034*/ 	.byte	0x00, 0xf5, 0x21, 0x00


	//----- nvinfo : EIATTR_SPARSE_MMA_MASK
	.align		4
.L_47:
        /*0038*/ 	.byte	0x03, 0x50
        /*003a*/ 	.short	0x0000


	//----- nvinfo : EIATTR_MAXREG_COUNT
	.align		4
        /*003c*/ 	.byte	0x03, 0x1b
        /*003e*/ 	.short	0x00ff


	//----- nvinfo : EIATTR_MERCURY_ISA_VERSION
	.align		4
        /*0040*/ 	.byte	0x03, 0x5f
        /*0042*/ 	.short	0x0101


	//----- nvinfo : EIATTR_VRC_CTA_INIT_COUNT
	.align		4
        /*0044*/ 	.byte	0x02, 0x4a
	.zero		1
	.zero		1


	//----- nvinfo : EIATTR_EXIT_INSTR_OFFSETS
	.align		4
        /*0048*/ 	.byte	0x04, 0x1c
        /*004a*/ 	.short	(.L_49 - .L_48)


	//   ....[0]....
.L_48:
        /*004c*/ 	.word	0x00000060


	//   ....[1]....
        /*0050*/ 	.word	0x00000100


	//----- nvinfo : EIATTR_CBANK_PARAM_SIZE
	.align		4
.L_49:
        /*0054*/ 	.byte	0x03, 0x19
        /*0056*/ 	.short	0x0014


	//----- nvinfo : EIATTR_PARAM_CBANK
	.align		4
        /*0058*/ 	.byte	0x04, 0x0a
        /*005a*/ 	.short	(.L_51 - .L_50)
	.align		4
.L_50:
        /*005c*/ 	.word	index@(.nv.constant0._Z24updateDataUsingPrefixSumPiS_i)
        /*0060*/ 	.short	0x0380
        /*0062*/ 	.short	0x0014


	//----- nvinfo : EIATTR_SW_WAR
	.align		4
.L_51:
        /*0064*/ 	.byte	0x04, 0x36
        /*0066*/ 	.short	(.L_53 - .L_52)
.L_52:
        /*0068*/ 	.word	0x00000008
.L_53:


//--------------------- .nv.info._Z4ScanPiS_i     --------------------------
	.section	.nv.info._Z4ScanPiS_i,"",@"SHT_CUDA_INFO"
	.sectionflags	@""
	.align	4


	//----- nvinfo : EIATTR_CUDA_API_VERSION
	.align		4
        /*0000*/ 	.byte	0x04, 0x37
        /*0002*/ 	.short	(.L_55 - .L_54)
.L_54:
        /*0004*/ 	.word	0x00000082


	//----- nvinfo : EIATTR_KPARAM_INFO
	.align		4
.L_55:
        /*0008*/ 	.byte	0x04, 0x17
        /*000a*/ 	.short	(.L_57 - .L_56)
.L_56:
        /*000c*/ 	.word	0x00000000
        /*0010*/ 	.short	0x0002
        /*0012*/ 	.short	0x0010
        /*0014*/ 	.byte	0x00, 0xf0, 0x11, 0x00


	//----- nvinfo : EIATTR_KPARAM_INFO
	.align		4
.L_57:
        /*0018*/ 	.byte	0x04, 0x17
        /*001a*/ 	.short	(.L_59 - .L_58)
.L_58:
        /*001c*/ 	.word	0x00000000
        /*0020*/ 	.short	0x0001
        /*0022*/ 	.short	0x0008
        /*0024*/ 	.byte	0x00, 0xf5, 0x21, 0x00


	//----- nvinfo : EIATTR_KPARAM_INFO
	.align		4
.L_59:
        /*0028*/ 	.byte	0x04, 0x17
        /*002a*/ 	.short	(.L_61 - .L_60)
.L_60:
        /*002c*/ 	.word	0x00000000
        /*0030*/ 	.short	0x0000
        /*0032*/ 	.short	0x0000
        /*0034*/ 	.byte	0x00, 0xf5, 0x21, 0x00


	//----- nvinfo : EIATTR_SPARSE_MMA_MASK
	.align		4
.L_61:
        /*0038*/ 	.byte	0x03, 0x50
        /*003a*/ 	.short	0x0000


	//----- nvinfo : EIATTR_MAXREG_COUNT
	.align		4
        /*003c*/ 	.byte	0x03, 0x1b
        /*003e*/ 	.short	0x00ff


	//----- nvinfo : EIATTR_NUM_BARRIERS
	.align		4
        /*0040*/ 	.byte	0x02, 0x4c
        /*0042*/ 	.byte	0x01
	.zero		1


	//----- nvinfo : EIATTR_MERCURY_ISA_VERSION
	.align		4
        /*0044*/ 	.byte	0x03, 0x5f
        /*0046*/ 	.short	0x0101


	//----- nvinfo : EIATTR_VRC_CTA_INIT_COUNT
	.align		4
        /*0048*/ 	.byte	0x02, 0x4a
	.zero		1
	.zero		1


	//----- nvinfo : EIATTR_EXIT_INSTR_OFFSETS
	.align		4
        /*004c*/ 	.byte	0x04, 0x1c
        /*004e*/ 	.short	(.L_63 - .L_62)


	//   ....[0]....
.L_62:
        /*0050*/ 	.word	0x00000ec0


	//   ....[1]....
        /*0054*/ 	.word	0x00000fc0


	//----- nvinfo : EIATTR_CRS_STACK_SIZE
	.align		4
.L_63:
        /*0058*/ 	.byte	0x04, 0x1e
        /*005a*/ 	.short	(.L_65 - .L_64)
.L_64:
        /*005c*/ 	.word	0x00000000


	//----- nvinfo : EIATTR_CBANK_PARAM_SIZE
	.align		4
.L_65:
        /*0060*/ 	.byte	0x03, 0x19
        /*0062*/ 	.short	0x0014


	//----- nvinfo : EIATTR_PARAM_CBANK
	.align		4
        /*0064*/ 	.byte	0x04, 0x0a
        /*0066*/ 	.short	(.L_67 - .L_66)
	.align		4
.L_66:
        /*0068*/ 	.word	index@(.nv.constant0._Z4ScanPiS_i)
        /*006c*/ 	.short	0x0380
        /*006e*/ 	.short	0x0014


	//----- nvinfo : EIATTR_SW_WAR
	.align		4
.L_67:
        /*0070*/ 	.byte	0x04, 0x36
        /*0072*/ 	.short	(.L_69 - .L_68)
.L_68:
        /*0074*/ 	.word	0x00000008
.L_69:


//--------------------- .nv.info._Z9HistogramPiS_i --------------------------
	.section	.nv.info._Z9HistogramPiS_i,"",@"SHT_CUDA_INFO"
	.sectionflags	@""
	.align	4


	//----- nvinfo : EIATTR_CUDA_API_VERSION
	.align		4
        /*0000*/ 	.byte	0x04, 0x37
        /*0002*/ 	.short	(.L_71 - .L_70)
.L_70:
        /*0004*/ 	.word	0x00000082


	//----- nvinfo : EIATTR_KPARAM_INFO
	.align		4
.L_71:
        /*0008*/ 	.byte	0x04, 0x17
        /*000a*/ 	.short	(.L_73 - .L_72)
.L_72:
        /*000c*/ 	.word	0x00000000
        /*0010*/ 	.short	0x0002
        /*0012*/ 	.short	0x0010
        /*0014*/ 	.byte	0x00, 0xf0, 0x11, 0x00


	//----- nvinfo : EIATTR_KPARAM_INFO
	.align		4
.L_73:
        /*0018*/ 	.byte	0x04, 0x17
        /*001a*/ 	.short	(.L_75 - .L_74)
.L_74:
        /*001c*/ 	.word	0x00000000
        /*0020*/ 	.short	0x0001
        /*0022*/ 	.short	0x0008
        /*0024*/ 	.byte	0x00, 0xf5, 0x21, 0x00


	//----- nvinfo : EIATTR_KPARAM_INFO
	.align		4
.L_75:
        /*0028*/ 	.byte	0x04, 0x17
        /*002a*/ 	.short	(.L_77 - .L_76)
.L_76:
        /*002c*/ 	.word	0x00000000
        /*0030*/ 	.short	0x0000
        /*0032*/ 	.short	0x0000
        /*0034*/ 	.byte	0x00, 0xf5, 0x21, 0x00


	//----- nvinfo : EIATTR_SPARSE_MMA_MASK
	.align		4
.L_77:
        /*0038*/ 	.byte	0x03, 0x50
        /*003a*/ 	.short	0x0000


	//----- nvinfo : EIATTR_MAXREG_COUNT
	.align		4
        /*003c*/ 	.byte	0x03, 0x1b
        /*003e*/ 	.short	0x00ff


	//----- nvinfo : EIATTR_MERCURY_ISA_VERSION
	.align		4
        /*0040*/ 	.byte	0x03, 0x5f
        /*0042*/ 	.short	0x0101


	//----- nvinfo : EIATTR_VRC_CTA_INIT_COUNT
	.align		4
        /*0044*/ 	.byte	0x02, 0x4a
	.zero		1
	.zero		1


	//----- nvinfo : EIATTR_EXIT_INSTR_OFFSETS
	.align		4
        /*0048*/ 	.byte	0x04, 0x1c
        /*004a*/ 	.short	(.L_79 - .L_78)


	//   ....[0]....
.L_78:
        /*004c*/ 	.word	0x00000090


	//   ....[1]....
        /*0050*/ 	.word	0x00000390


	//   ....[2]....
        /*0054*/ 	.word	0x000004e0


	//----- nvinfo : EIATTR_CRS_STACK_SIZE
	.align		4
.L_79:
        /*0058*/ 	.byte	0x04, 0x1e
        /*005a*/ 	.short	(.L_81 - .L_80)
.L_80:
        /*005c*/ 	.word	0x00000000


	//----- nvinfo : EIATTR_CBANK_PARAM_SIZE
	.align		4
.L_81:
        /*0060*/ 	.byte	0x03, 0x19
        /*0062*/ 	.short	0x0014


	//----- nvinfo : EIATTR_PARAM_CBANK
	.align		4
        /*0064*/ 	.byte	0x04, 0x0a
        /*0066*/ 	.short	(.L_83 - .L_82)
	.align		4
.L_82:
        /*0068*/ 	.word	index@(.nv.constant0._Z9HistogramPiS_i)
        /*006c*/ 	.short	0x0380
        /*006e*/ 	.short	0x0014


	//----- nvinfo : EIATTR_SW_WAR
	.align		4
.L_83:
        /*0070*/ 	.byte	0x04, 0x36
        /*0072*/ 	.short	(.L_85 - .L_84)
.L_84:
        /*0074*/ 	.word	0x00000008
.L_85:


//--------------------- .nv.callgraph             --------------------------
	.section	.nv.callgraph,"",@"SHT_CUDA_CALLGRAPH"
	.align	4
	.sectionentsize	8
	.align		4
        /*0000*/ 	.word	0x00000000
	.align		4
        /*0004*/ 	.word	0xffffffff
	.align		4
        /*0008*/ 	.word	0x00000000
	.align		4
        /*000c*/ 	.word	0xfffffffe
	.align		4
        /*0010*/ 	.word	0x00000000
	.align		4
        /*0014*/ 	.word	0xfffffffd
	.align		4
        /*0018*/ 	.word	0x00000000
	.align		4
        /*001c*/ 	.word	0xfffffffc


//--------------------- .text._Z9CountSortPiS_i   --------------------------
	.section	.text._Z9CountSortPiS_i,"ax",@progbits
	.align	128
        .global         _Z9CountSortPiS_i
        .type           _Z9CountSortPiS_i,@function
        .size           _Z9CountSortPiS_i,(.L_x_18 - _Z9CountSortPiS_i)
        .other          _Z9CountSortPiS_i,@"STO_CUDA_ENTRY STV_DEFAULT"
_Z9CountSortPiS_i:
.text._Z9CountSortPiS_i:
[----:B------:R-:W-:Y:S01]  /*0000*/  LDC R1, c[0x0][0x37c] ;  /* 0x0000df00ff017b82 */ /* 0x000fe20000000800 */
[----:B------:R-:W0:Y:S01]  /*0010*/  S2R R0, SR_CTAID.X ;  /* 0x0000000000007919 */ /* 0x000e220000002500 */
[----:B------:R-:W0:Y:S01]  /*0020*/  LDCU UR4, c[0x0][0x360] ;  /* 0x00006c00ff0477ac */ /* 0x000e220008000800 */
[----:B------:R-:W0:Y:S01]  /*0030*/  S2R R3, SR_TID.X ;  /* 0x0000000000037919 */ /* 0x000e220000002100 */
[----:B------:R-:W1:Y:S01]  /*0040*/  LDCU UR5, c[0x0][0x390] ;  /* 0x00007200ff0577ac */ /* 0x000e620008000800 */
[----:B0-----:R-:W-:-:S05]  /*0050*/  IMAD R0, R0, UR4, R3 ;  /* 0x0000000400007c24 */ /* 0x001fca000f8e0203 */
[----:B-1----:R-:W-:-:S13]  /*0060*/  ISETP.GE.AND P0, PT, R0, UR5, PT ;  /* 0x0000000500007c0c */ /* 0x002fda000bf06270 */
[----:B------:R-:W-:Y:S05]  /*0070*/  @P0 EXIT ;  /* 0x000000000000094d */ /* 0x000fea0003800000 */
[----:B------:R-:W0:Y:S01]  /*0080*/  LDCU.64 UR6, c[0x0][0x380] ;  /* 0x00007000ff0677ac */ /* 0x000e220008000a00 */
[----:B------:R-:W1:Y:S01]  /*0090*/  LDCU UR5, c[0x0][0x370] ;  /* 0x00006e00ff0577ac */ /* 0x000e620008000800 */
[----:B------:R-:W2:Y:S01]  /*00a0*/  LDCU.64 UR8, c[0x0][0x358] ;  /* 0x00006b00ff0877ac */ /* 0x000ea20008000a00 */
[----:B0-----:R-:W-:Y:S02]  /*00b0*/  UIADD3 UR6, UP0, UPT, UR6, -0x20, URZ ;  /* 0xffffffe006067890 */ /* 0x001fe4000ff1e0ff */
[----:B-1----:R-:W-:Y:S02]  /*00c0*/  UIMAD UR4, UR4, UR5, URZ ;  /* 0x00000005040472a4 */ /* 0x002fe4000f8e02ff */
[----:B--2---:R-:W-:-:S12]  /*00d0*/  UIADD3.X UR5, UPT, UPT, UR7, -0x1, URZ, UP0, !UPT ;  /* 0xffffffff07057890 */ /* 0x004fd800087fe4ff */
.L_x_7:
[----:B01234-:R-:W0:Y:S01]  /*00e0*/  LDC.64 R2, c[0x0][0x388] ;  /* 0x0000e200ff027b82 */ /* 0x01fe220000000a00 */
[C---:B------:R-:W-:Y:S01]  /*00f0*/  ISETP.NE.AND P0, PT, R0.reuse, RZ, PT ;  /* 0x000000ff0000720c */ /* 0x040fe20003f05270 */
[----:B------:R-:W-:Y:S02]  /*0100*/  IMAD.MOV.U32 R4, RZ, RZ, RZ ;  /* 0x000000ffff047224 */ /* 0x000fe400078e00ff */
[----:B0-----:R-:W-:-:S10]  /*0110*/  IMAD.WIDE R2, R0, 0x4, R2 ;  /* 0x0000000400027825 */ /* 0x001fd400078e0202 */
[----:B------:R-:W2:Y:S04]  /*0120*/  @P0 LDG.E R4, desc[UR8][R2.64+-0x4] ;  /* 0xfffffc0802040981 */ /* 0x000ea8000c1e1900 */
[----:B------:R-:W2:Y:S01]  /*0130*/  LDG.E R5, desc[UR8][R2.64] ;  /* 0x0000000802057981 */ /* 0x000ea2000c1e1900 */
[----:B------:R-:W-:Y:S01]  /*0140*/  BSSY.RECONVERGENT B0, `(.L_x_0) ;  /* 0x000004b000007945 */ /* 0x000fe20003800200 */
[----:B--2---:R-:W-:-:S13]  /*0150*/  ISETP.GT.AND P0, PT, R5, R4, PT ;  /* 0x000000040500720c */ /* 0x004fda0003f04270 */
[----:B------:R-:W-:Y:S05]  /*0160*/  @!P0 BRA `(.L_x_1) ;  /* 0x0000000400208947 */ /* 0x000fea0003800000 */
[----:B------:R-:W-:Y:S01]  /*0170*/  IMAD.IADD R6, R5, 0x1, -R4 ;  /* 0x0000000105067824 */ /* 0x000fe200078e0a04 */
[----:B------:R-:W-:Y:S01]  /*0180*/  BSSY.RECONVERGENT B1, `(.L_x_2) ;  /* 0x0000020000017945 */ /* 0x000fe20003800200 */
[----:B------:R-:W-:Y:S02]  /*0190*/  IMAD.IADD R4, R4, 0x1, -R5 ;  /* 0x0000000104047824 */ /* 0x000fe400078e0a05 */
[----:B------:R-:W-:Y:S01]  /*01a0*/  VIADD R7, R0, 0xffffffff ;  /* 0xffffffff00077836 */ /* 0x000fe20000000000 */
[----:B------:R-:W-:Y:S02]  /*01b0*/  LOP3.LUT R8, R6, 0xf, RZ, 0xc0, !PT ;  /* 0x0000000f06087812 */ /* 0x000fe400078ec0ff */
[----:B------:R-:W-:Y:S02]  /*01c0*/  ISETP.GT.U32.AND P1, PT, R4, -0x10, PT ;  /* 0xfffffff00400780c */ /* 0x000fe40003f24070 */
[----:B------:R-:W-:-:S11]  /*01d0*/  ISETP.NE.AND P0, PT, R8, RZ, PT ;  /* 0x000000ff0800720c */ /* 0x000fd60003f05270 */
[----:B------:R-:W-:Y:S05]  /*01e0*/  @P1 BRA `(.L_x_3) ;  /* 0x0000000000641947 */ /* 0x000fea0003800000 */
[----:B------:R-:W-:-:S05]  /*01f0*/  LOP3.LUT R2, R6, 0xfffffff0, RZ, 0xc0, !PT ;  /* 0xfffffff006027812 */ /* 0x000fca00078ec0ff */
[----:B------:R-:W-:-:S07]  /*0200*/  IMAD.MOV R4, RZ, RZ, -R2 ;  /* 0x000000ffff047224 */ /* 0x000fce00078e0a02 */
.L_x_4:
[----:B0-----:R-:W-:Y:S01]  /*0210*/  MOV R3, UR5 ;  /* 0x0000000500037c02 */ /* 0x001fe20008000f00 */
[----:B------:R-:W-:Y:S02]  /*0220*/  IMAD.U32 R2, RZ, RZ, UR6 ;  /* 0x00000006ff027e24 */ /* 0x000fe4000f8e00ff */
[----:B------:R-:W-:Y:S02]  /*0230*/  VIADD R4, R4, 0x10 ;  /* 0x0000001004047836 */ /* 0x000fe40000000000 */
[----:B------:R-:W-:-:S03]  /*0240*/  IMAD.WIDE R2, R5, 0x4, R2 ;  /* 0x0000000405027825 */ /* 0x000fc600078e0202 */
[----:B------:R-:W-:Y:S01]  /*0250*/  ISETP.NE.AND P1, PT, R4, RZ, PT ;  /* 0x000000ff0400720c */ /* 0x000fe20003f25270 */
[----:B------:R-:W-:Y:S01]  /*0260*/  VIADD R5, R5, 0xfffffff0 ;  /* 0xfffffff005057836 */ /* 0x000fe20000000000 */
[----:B------:R0:W-:Y:S04]  /*0270*/  STG.E desc[UR8][R2.64+0x1c], R7 ;  /* 0x00001c0702007986 */ /* 0x0001e8000c101908 */
        /* <DEDUP_REMOVED lines=14> */
[----:B------:R0:W-:Y:S01]  /*0360*/  STG.E desc[UR8][R2.64+-0x20], R7 ;  /* 0xffffe00702007986 */ /* 0x0001e2000c101908 */
[----:B------:R-:W-:Y:S05]  /*0370*/  @P1 BRA `(.L_x_4) ;  /* 0xfffffffc00a41947 */ /* 0x000fea000383ffff */
.L_x_3:
[----:B------:R-:W-:Y:S05]  /*0380*/  BSYNC.RECONVERGENT B1 ;  /* 0x0000000000017941 */ /* 0x000fea0003800200 */
.L_x_2:
[----:B------:R-:W-:Y:S05]  /*0390*/  @!P0 BRA `(.L_x_1) ;  /* 0x0000000000948947 */ /* 0x000fea0003800000 */
[----:B------:R-:W-:Y:S01]  /*03a0*/  ISETP.GE.U32.AND P0, PT, R8, 0x8, PT ;  /* 0x000000080800780c */ /* 0x000fe20003f06070 */
[----:B------:R-:W-:Y:S01]  /*03b0*/  BSSY.RECONVERGENT B1, `(.L_x_5) ;  /* 0x000000f000017945 */ /* 0x000fe20003800200 */
[----:B------:R-:W-:-:S04]  /*03c0*/  LOP3.LUT R4, R6, 0x7, RZ, 0xc0, !PT ;  /* 0x0000000706047812 */ /* 0x000fc800078ec0ff */
[----:B------:R-:W-:-:S07]  /*03d0*/  ISETP.NE.AND P1, PT, R4, RZ, PT ;  /* 0x000000ff0400720c */ /* 0x000fce0003f25270 */
[----:B------:R-:W-:Y:S06]  /*03e0*/  @!P0 BRA `(.L_x_6) ;  /* 0x00000000002c8947 */ /* 0x000fec0003800000 */
[----:B0-----:R-:W0:Y:S02]  /*03f0*/  LDC.64 R2, c[0x0][0x380] ;  /* 0x0000e000ff027b82 */ /* 0x001e240000000a00 */
[----:B0-----:R-:W-:-:S04]  /*0400*/  IMAD.WIDE R2, R5, 0x4, R2 ;  /* 0x0000000405027825 */ /* 0x001fc800078e0202 */
        /* <DEDUP_REMOVED lines=8> */
[----:B------:R1:W-:Y:S02]  /*0490*/  STG.E desc[UR8][R2.64+-0x20], R7 ;  /* 0xffffe00702007986 */ /* 0x0003e4000c101908 */
.L_x_6:
[----:B------:R-:W-:Y:S05]  /*04a0*/  BSYNC.RECONVERGENT B1 ;  /* 0x0000000000017941 */ /* 0x000fea0003800200 */
.L_x_5:
[----:B------:R-:W-:Y:S05]  /*04b0*/  @!P1 BRA `(.L_x_1) ;  /* 0x00000000004c9947 */ /* 0x000fea0003800000 */
[----:B------:R-:W-:Y:S02]  /*04c0*/  ISETP.GE.U32.AND P0, PT, R4, 0x4, PT ;  /* 0x000000040400780c */ /* 0x000fe40003f06070 */
[----:B------:R-:W-:-:S04]  /*04d0*/  LOP3.LUT R6, R6, 0x3, RZ, 0xc0, !PT ;  /* 0x0000000306067812 */ /* 0x000fc800078ec0ff */
[----:B------:R-:W-:-:S07]  /*04e0*/  ISETP.NE.AND P1, PT, R6, RZ, PT ;  /* 0x000000ff0600720c */ /* 0x000fce0003f25270 */
[----:B01----:R-:W0:Y:S02]  /*04f0*/  @P0 LDC.64 R2, c[0x0][0x380] ;  /* 0x0000e000ff020b82 */ /* 0x003e240000000a00 */
[C---:B0-----:R-:W-:Y:S01]  /*0500*/  @P0 IMAD.WIDE R2, R5.reuse, 0x4, R2 ;  /* 0x0000000405020825 */ /* 0x041fe200078e0202 */
[----:B------:R-:W-:-:S04]  /*0510*/  @P0 IADD3 R5, PT, PT, R5, -0x4, RZ ;  /* 0xfffffffc05050810 */ /* 0x000fc80007ffe0ff */
[----:B------:R2:W-:Y:S04]  /*0520*/  @P0 STG.E desc[UR8][R2.64+-0x4], R7 ;  /* 0xfffffc0702000986 */ /* 0x0005e8000c101908 */
[----:B------:R2:W-:Y:S04]  /*0530*/  @P0 STG.E desc[UR8][R2.64+-0x8], R7 ;  /* 0xfffff80702000986 */ /* 0x0005e8000c101908 */
[----:B------:R2:W-:Y:S04]  /*0540*/  @P0 STG.E desc[UR8][R2.64+-0xc], R7 ;  /* 0xfffff40702000986 */ /* 0x0005e8000c101908 */
[----:B------:R2:W-:Y:S01]  /*0550*/  @P0 STG.E desc[UR8][R2.64+-0x10], R7 ;  /* 0xfffff00702000986 */ /* 0x0005e2000c101908 */
[----:B------:R-:W-:Y:S05]  /*0560*/  @!P1 BRA `(.L_x_1) ;  /* 0x0000000000209947 */ /* 0x000fea0003800000 */
[----:B--2---:R-:W0:Y:S01]  /*0570*/  LDC.64 R2, c[0x0][0x380] ;  /* 0x0000e000ff027b82 */ /* 0x004e220000000a00 */
[----:B------:R-:W-:Y:S01]  /*0580*/  ISETP.NE.AND P0, PT, R6, 0x1, PT ;  /* 0x000000010600780c */ /* 0x000fe20003f05270 */
[----:B0-----:R-:W-:-:S05]  /*0590*/  IMAD.WIDE R2, R5, 0x4, R2 ;  /* 0x0000000405027825 */ /* 0x001fca00078e0202 */
[----:B------:R3:W-:Y:S07]  /*05a0*/  STG.E desc[UR8][R2.64+-0x4], R7 ;  /* 0xfffffc0702007986 */ /* 0x0007ee000c101908 */
[----:B------:R-:W-:Y:S05]  /*05b0*/  @!P0 BRA `(.L_x_1) ;  /* 0x00000000000c8947 */ /* 0x000fea0003800000 */
[----:B------:R-:W-:Y:S01]  /*05c0*/  ISETP.NE.AND P0, PT, R6, 0x2, PT ;  /* 0x000000020600780c */ /* 0x000fe20003f05270 */
[----:B------:R4:W-:-:S12]  /*05d0*/  STG.E desc[UR8][R2.64+-0x8], R7 ;  /* 0xfffff80702007986 */ /* 0x0009d8000c101908 */
[----:B------:R4:W-:Y:S02]  /*05e0*/  @P0 STG.E desc[UR8][R2.64+-0xc], R7 ;  /* 0xfffff40702000986 */ /* 0x0009e4000c101908 */
.L_x_1:
[----:B------:R-:W-:Y:S05]  /*05f0*/  BSYNC.RECONVERGENT B0 ;  /* 0x0000000000007941 */ /* 0x000fea0003800200 */
.L_x_0:
[----:B------:R-:W5:Y:S01]  /*0600*/  LDCU UR7, c[0x0][0x390] ;  /* 0x00007200ff0777ac */ /* 0x000f620008000800 */
[----:B------:R-:W-:-:S05]  /*0610*/  VIADD R0, R0, UR4 ;  /* 0x0000000400007c36 */ /* 0x000fca0008000000 */
[----:B-----5:R-:W-:-:S13]  /*0620*/  ISETP.GE.AND P0, PT, R0, UR7, PT ;  /* 0x0000000700007c0c */ /* 0x020fda000bf06270 */
[----:B------:R-:W-:Y:S05]  /*0630*/  @!P0 BRA `(.L_x_7) ;  /* 0xfffffff800a88947 */ /* 0x000fea000383ffff */
[----:B------:R-:W-:Y:S05]  /*0640*/  EXIT ;  /* 0x000000000000794d */ /* 0x000fea0003800000 */
.L_x_8:
[----:B------:R-:W-:-:S00]  /*0650*/  BRA `(.L_x_8) ;  /* 0xfffffffc00fc7947 */ /* 0x000fc0000383ffff */
[----:B------:R-:W-:-:S00]  /*0660*/  NOP ;  /* 0x0000000000007918 */ /* 0x000fc00000000000 */
        /* <DEDUP_REMOVED lines=9> */
.L_x_18:


//--------------------- .text._Z24updateDataUsingPrefixSumPiS_i --------------------------
	.section	.text._Z24updateDataUsingPrefixSumPiS_i,"ax",@progbits
	.align	128
        .global         _Z24updateDataUsingPrefixSumPiS_i
        .type           _Z24updateDataUsingPrefixSumPiS_i,@function
        .size           _Z24updateDataUsingPrefixSumPiS_i,(.L_x_19 - _Z24updateDataUsingPrefixSumPiS_i)
        .other          _Z24updateDataUsingPrefixSumPiS_i,@"STO_CUDA_ENTRY STV_DEFAULT"
_Z24updateDataUsingPrefixSumPiS_i:
.text._Z24updateDataUsingPrefixSumPiS_i:
[----:B------:R-:W-:Y:S01]  /*0000*/  LDC R1, c[0x0][0x37c] ;  /* 0x0000df00ff017b82 */ /* 0x000fe20000000800 */
[----:B------:R-:W0:Y:S01]  /*0010*/  S2R R9, SR_CTAID.X ;  /* 0x0000000000097919 */ /* 0x000e220000002500 */
[----:B------:R-:W1:Y:S01]  /*0020*/  LDCU UR4, c[0x0][0x390] ;  /* 0x00007200ff0477ac */ /* 0x000e620008000800 */
[----:B------:R-:W0:Y:S02]  /*0030*/  S2R R0, SR_TID.X ;  /* 0x0000000000007919 */ /* 0x000e240000002100 */
[----:B0-----:R-:W-:-:S04]  /*0040*/  LEA R7, R9, R0, 0x9 ;  /* 0x0000000009077211 */ /* 0x001fc800078e48ff */
[----:B-1----:R-:W-:-:S13]  /*0050*/  ISETP.GE.U32.AND P0, PT, R7, UR4, PT ;  /* 0x0000000407007c0c */ /* 0x002fda000bf06070 */
[----:B------:R-:W-:Y:S05]  /*0060*/  @P0 EXIT ;  /* 0x000000000000094d */ /* 0x000fea0003800000 */
[----:B------:R-:W0:Y:S01]  /*0070*/  LDC.64 R2, c[0x0][0x388] ;  /* 0x0000e200ff027b82 */ /* 0x000e220000000a00 */
[----:B------:R-:W1:Y:S07]  /*0080*/  LDCU.64 UR4, c[0x0][0x358] ;  /* 0x00006b00ff0477ac */ /* 0x000e6e0008000a00 */
[----:B------:R-:W2:Y:S01]  /*0090*/  LDC.64 R4, c[0x0][0x380] ;  /* 0x0000e000ff047b82 */ /* 0x000ea20000000a00 */
[----:B0-----:R-:W-:-:S06]  /*00a0*/  IMAD.WIDE.U32 R2, R9, 0x4, R2 ;  /* 0x0000000409027825 */ /* 0x001fcc00078e0002 */
[----:B-1----:R-:W3:Y:S01]  /*00b0*/  LDG.E R2, desc[UR4][R2.64] ;  /* 0x0000000402027981 */ /* 0x002ee2000c1e1900 */
[----:B--2---:R-:W-:-:S05]  /*00c0*/  IMAD.WIDE.U32 R4, R7, 0x4, R4 ;  /* 0x0000000407047825 */ /* 0x004fca00078e0004 */
[----:B------:R-:W3:Y:S02]  /*00d0*/  LDG.E R7, desc[UR4][R4.64] ;  /* 0x0000000404077981 */ /* 0x000ee4000c1e1900 */
[----:B---3--:R-:W-:-:S05]  /*00e0*/  IADD3 R7, PT, PT, R2, R7, RZ ;  /* 0x0000000702077210 */ /* 0x008fca0007ffe0ff */
[----:B------:R-:W-:Y:S01]  /*00f0*/  STG.E desc[UR4][R4.64], R7 ;  /* 0x0000000704007986 */ /* 0x000fe2000c101904 */
[----:B------:R-:W-:Y:S05]  /*0100*/  EXIT ;  /* 0x000000000000794d */ /* 0x000fea0003800000 */
.L_x_9:
        /* <DEDUP_REMOVED lines=15> */
.L_x_19:


//--------------------- .text._Z4ScanPiS_i        --------------------------
	.section	.text._Z4ScanPiS_i,"ax",@progbits
	.align	128
        .global         _Z4ScanPiS_i
        .type           _Z4ScanPiS_i,@function
        .size           _Z4ScanPiS_i,(.L_x_20 - _Z4ScanPiS_i)
        .other          _Z4ScanPiS_i,@"STO_CUDA_ENTRY STV_DEFAULT"
_Z4ScanPiS_i:
.text._Z4ScanPiS_i:
[----:B------:R-:W-:Y:S01]  /*0000*/  LDC R1, c[0x0][0x37c] ;  /* 0x0000df00ff017b82 */ /* 0x000fe20000000800 */
[----:B------:R-:W0:Y:S01]  /*0010*/  S2R R0, SR_TID.X ;  /* 0x0000000000007919 */ /* 0x000e220000002100 */
[----:B------:R-:W0:Y:S01]  /*0020*/  LDCU UR4, c[0x0][0x390] ;  /* 0x00007200ff0477ac */ /* 0x000e220008000800 */
[----:B------:R-:W1:Y:S01]  /*0030*/  LDCU.64 UR6, c[0x0][0x358] ;  /* 0x00006b00ff0677ac */ /* 0x000e620008000a00 */
[----:B0-----:R-:W-:-:S13]  /*0040*/  ISETP.GE.U32.AND P0, PT, R0, UR4, PT ;  /* 0x0000000400007c0c */ /* 0x001fda000bf06070 */
[----:B------:R-:W0:Y:S01]  /*0050*/  @!P0 S2R R3, SR_CTAID.X ;  /* 0x0000000000038919 */ /* 0x000e220000002500 */
[----:B------:R-:W2:Y:S01]  /*0060*/  @!P0 LDC.64 R4, c[0x0][0x380] ;  /* 0x0000e000ff048b82 */ /* 0x000ea20000000a00 */
[----:B0-----:R-:W-:-:S04]  /*0070*/  @!P0 IMAD R3, R3, 0x200, R0 ;  /* 0x0000020003038824 */ /* 0x001fc800078e0200 */
[C---:B------:R-:W-:Y:S02]  /*0080*/  @!P0 VIADD R7, R3.reuse, 0x100 ;  /* 0x0000010003078836 */ /* 0x040fe40000000000 */
[----:B--2---:R-:W-:-:S04]  /*0090*/  @!P0 IMAD.WIDE.U32 R2, R3, 0x4, R4 ;  /* 0x0000000403028825 */ /* 0x004fc800078e0004 */
[----:B------:R-:W-:Y:S02]  /*00a0*/  @!P0 IMAD.WIDE.U32 R4, R7, 0x4, R4 ;  /* 0x0000000407048825 */ /* 0x000fe400078e0004 */
[----:B-1----:R0:W2:Y:S04]  /*00b0*/  @!P0 LDG.E R7, desc[UR6][R2.64] ;  /* 0x0000000602078981 */ /* 0x0020a8000c1e1900 */
[----:B------:R1:W3:Y:S01]  /*00c0*/  @!P0 LDG.E R4, desc[UR6][R4.64] ;  /* 0x0000000604048981 */ /* 0x0002e2000c1e1900 */
[----:B------:R-:W4:Y:S01]  /*00d0*/  S2UR UR5, SR_CgaCtaId ;  /* 0x00000000000579c3 */ /* 0x000f220000008800 */
[----:B------:R-:W-:Y:S01]  /*00e0*/  UMOV UR4, 0x400 ;  /* 0x0000040000047882 */ /* 0x000fe20000000000 */
[C---:B------:R-:W-:Y:S01]  /*00f0*/  @!P0 VIADD R9, R0.reuse, 0x100 ;  /* 0x0000010000098836 */ /* 0x040fe20000000000 */
[CC--:B------:R-:W-:Y:S01]  /*0100*/  LEA.HI R6, R0.reuse, R0.reuse, RZ, 0x1c ;  /* 0x0000000000067211 */ /* 0x0c0fe200078fe0ff */
[C---:B------:R-:W-:Y:S01]  /*0110*/  IMAD.SHL.U32 R11, R0.reuse, 0x2, RZ ;  /* 0x00000002000b7824 */ /* 0x040fe200078e00ff */
[C---:B------:R-:W-:Y:S01]  /*0120*/  ISETP.GT.U32.AND P2, PT, R0.reuse, 0xff, PT ;  /* 0x000000ff0000780c */ /* 0x040fe20003f44070 */
[----:B------:R-:W-:Y:S01]  /*0130*/  IMAD.SHL.U32 R19, R0, 0x2, RZ ;  /* 0x0000000200137824 */ /* 0x000fe200078e00ff */
[----:B------:R-:W-:Y:S01]  /*0140*/  @!P0 LEA.HI R9, R9, R0, RZ, 0x1c ;  /* 0x0000000009098211 */ /* 0x000fe200078fe0ff */
[----:B------:R-:W-:Y:S01]  /*0150*/  BSSY.RECONVERGENT B0, `(.L_x_10) ;  /* 0x000008e000007945 */ /* 0x000fe20003800200 */
[----:B0-----:R-:W-:-:S02]  /*0160*/  P2R R2, PR, RZ, 0x4 ;  /* 0x00000004ff027803 */ /* 0x001fc40000000000 */
[CC--:B------:R-:W-:Y:S02]  /*0170*/  LEA.HI R2, R0.reuse, R11.reuse, RZ, 0x1d ;  /* 0x0000000b00027211 */ /* 0x0c0fe400078fe8ff */
[----:B------:R-:W-:Y:S02]  /*0180*/  LEA.HI R3, R11, R11, RZ, 0x1c ;  /* 0x0000000b0b037211 */ /* 0x000fe400078fe0ff */
[C---:B------:R-:W-:Y:S02]  /*0190*/  ISETP.GT.U32.AND P1, PT, R0.reuse, 0x7f, PT ;  /* 0x0000007f0000780c */ /* 0x040fe40003f24070 */
[C---:B------:R-:W-:Y:S02]  /*01a0*/  ISETP.GT.U32.AND P3, PT, R0.reuse, 0x7, PT ;  /* 0x000000070000780c */ /* 0x040fe40003f64070 */
[C---:B------:R-:W-:Y:S02]  /*01b0*/  ISETP.GT.U32.AND P4, PT, R0.reuse, 0x3, PT ;  /* 0x000000030000780c */ /* 0x040fe40003f84070 */
[----:B------:R-:W-:-:S02]  /*01c0*/  ISETP.GT.U32.AND P5, PT, R0, 0x1, PT ;  /* 0x000000010000780c */ /* 0x000fc40003fa4070 */
[----:B------:R-:W-:Y:S01]  /*01d0*/  ISETP.NE.AND P6, PT, R0, RZ, PT ;  /* 0x000000ff0000720c */ /* 0x000fe20003fc5270 */
[----:B----4-:R-:W-:-:S06]  /*01e0*/  ULEA UR4, UR5, UR4, 0x18 ;  /* 0x0000000405047291 */ /* 0x010fcc000f8ec0ff */
[----:B------:R-:W-:Y:S02]  /*01f0*/  LEA R6, R6, UR4, 0x2 ;  /* 0x0000000406067c11 */ /* 0x000fe4000f8e10ff */
[----:B------:R-:W-:Y:S02]  /*0200*/  @!P0 LEA R9, R9, UR4, 0x2 ;  /* 0x0000000409098c11 */ /* 0x000fe4000f8e10ff */
[----:B-1----:R-:W-:Y:S01]  /*0210*/  LEA R5, R2, UR4, 0x2 ;  /* 0x0000000402057c11 */ /* 0x002fe2000f8e10ff */
[----:B------:R-:W-:Y:S01]  /*0220*/  VIADD R2, R11, 0x1 ;  /* 0x000000010b027836 */ /* 0x000fe20000000000 */
[----:B------:R-:W-:Y:S01]  /*0230*/  LEA R8, R3, UR4, 0x2 ;  /* 0x0000000403087c11 */ /* 0x000fe2000f8e10ff */
[----:B------:R-:W-:Y:S02]  /*0240*/  VIADD R3, R11, 0x2 ;  /* 0x000000020b037836 */ /* 0x000fe40000000000 */
[----:B------:R-:W-:Y:S02]  /*0250*/  IMAD.SHL.U32 R12, R2, 0x2, RZ ;  /* 0x00000002020c7824 */ /* 0x000fe400078e00ff */
[----:B------:R-:W-:-:S02]  /*0260*/  IMAD.SHL.U32 R13, R3, 0x2, RZ ;  /* 0x00000002030d7824 */ /* 0x000fc400078e00ff */
[----:B------:R-:W-:Y:S02]  /*0270*/  VIADD R11, R12, 0xffffffff ;  /* 0xffffffff0c0b7836 */ /* 0x000fe40000000000 */
[----:B------:R-:W-:Y:S02]  /*0280*/  IMAD.SHL.U32 R17, R3, 0x20, RZ ;  /* 0x0000002003117824 */ /* 0x000fe400078e00ff */
[----:B------:R-:W-:Y:S01]  /*0290*/  IMAD.SHL.U32 R18, R2, 0x20, RZ ;  /* 0x0000002002127824 */ /* 0x000fe200078e00ff */
[----:B--2---:R0:W-:Y:S04]  /*02a0*/  @!P0 STS [R6], R7 ;  /* 0x0000000706008388 */ /* 0x0041e80000000800 */
[----:B---3--:R1:W-:Y:S01]  /*02b0*/  @!P0 STS [R9+0x400], R4 ;  /* 0x0004000409008388 */ /* 0x0083e20000000800 */
[----:B------:R-:W-:Y:S01]  /*02c0*/  BAR.SYNC.DEFER_BLOCKING 0x0 ;  /* 0x0000000000007b1d */ /* 0x000fe20000010000 */
[----:B0-----:R-:W-:Y:S01]  /*02d0*/  LEA.HI R6, R11, R12, RZ, 0x1c ;  /* 0x0000000c0b067211 */ /* 0x001fe200078fe0ff */
[----:B------:R-:W-:Y:S01]  /*02e0*/  IMAD.IADD R11, R12, 0x1, R11 ;  /* 0x000000010c0b7824 */ /* 0x000fe200078e020b */
[----:B-1----:R-:W-:-:S02]  /*02f0*/  P2R R4, PR, RZ, 0x2 ;  /* 0x00000002ff047803 */ /* 0x002fc40000000000 */
[----:B------:R-:W-:Y:S02]  /*0300*/  LEA.HI R4, R12, R13, RZ, 0x1c ;  /* 0x0000000d0c047211 */ /* 0x000fe400078fe0ff */
[----:B------:R-:W-:Y:S02]  /*0310*/  LEA R6, R6, UR4, 0x2 ;  /* 0x0000000406067c11 */ /* 0x000fe4000f8e10ff */
[----:B------:R-:W-:Y:S02]  /*0320*/  LEA R9, R4, UR4, 0x2 ;  /* 0x0000000404097c11 */ /* 0x000fe4000f8e10ff */
[----:B------:R-:W-:Y:S01]  /*0330*/  IADD3 R13, PT, PT, R13, 0x1, R12 ;  /* 0x000000010d0d7810 */ /* 0x000fe20007ffe00c */
[----:B------:R-:W-:-:S05]  /*0340*/  IMAD.SHL.U32 R12, R3, 0x4, RZ ;  /* 0x00000004030c7824 */ /* 0x000fca00078e00ff */
[----:B------:R-:W-:Y:S01]  /*0350*/  LEA.HI R14, R13, R12, RZ, 0x1c ;  /* 0x0000000c0d0e7211 */ /* 0x000fe200078fe0ff */
[----:B------:R-:W-:Y:S04]  /*0360*/  @!P2 LDS R5, [R5] ;  /* 0x000000000505a984 */ /* 0x000fe80000000800 */
[----:B------:R-:W0:Y:S02]  /*0370*/  @!P2 LDS R10, [R8+0x4] ;  /* 0x00000400080aa984 */ /* 0x000e240000000800 */
[----:B0-----:R-:W-:Y:S02]  /*0380*/  @!P2 IMAD.IADD R7, R5, 0x1, R10 ;  /* 0x000000010507a824 */ /* 0x001fe400078e020a */
[----:B------:R-:W-:-:S03]  /*0390*/  IMAD.SHL.U32 R10, R2, 0x4, RZ ;  /* 0x00000004020a7824 */ /* 0x000fc600078e00ff */
[----:B------:R0:W-:Y:S01]  /*03a0*/  @!P2 STS [R8+0x4], R7 ;  /* 0x000004070800a388 */ /* 0x0001e20000000800 */
[----:B------:R-:W-:Y:S01]  /*03b0*/  BAR.SYNC.DEFER_BLOCKING 0x0 ;  /* 0x0000000000007b1d */ /* 0x000fe20000010000 */
[----:B------:R-:W-:Y:S02]  /*03c0*/  ISETP.GT.U32.AND P2, PT, R0, 0x3f, PT ;  /* 0x0000003f0000780c */ /* 0x000fe40003f44070 */
[----:B------:R-:W-:Y:S01]  /*03d0*/  LEA.HI R4, R11, R10, RZ, 0x1c ;  /* 0x0000000a0b047211 */ /* 0x000fe200078fe0ff */
[----:B------:R-:W-:Y:S01]  /*03e0*/  IMAD.IADD R11, R10, 0x1, R11 ;  /* 0x000000010a0b7824 */ /* 0x000fe200078e020b */
[----:B0-----:R-:W-:Y:S01]  /*03f0*/  P2R R7, PR, RZ, 0x4 ;  /* 0x00000004ff077803 */ /* 0x001fe20000000000 */
[----:B------:R-:W-:Y:S01]  /*0400*/  IMAD.SHL.U32 R10, R2, 0x8, RZ ;  /* 0x00000008020a7824 */ /* 0x000fe200078e00ff */
[----:B------:R-:W-:Y:S01]  /*0410*/  LEA R4, R4, UR4, 0x2 ;  /* 0x0000000404047c11 */ /* 0x000fe2000f8e10ff */
[----:B------:R-:W-:Y:S04]  /*0420*/  @!P1 LDS R6, [R6+-0x4] ;  /* 0xfffffc0006069984 */ /* 0x000fe80000000800 */
[----:B------:R-:W0:Y:S02]  /*0430*/  @!P1 LDS R5, [R9+-0x4] ;  /* 0xfffffc0009059984 */ /* 0x000e240000000800 */
[----:B0-----:R-:W-:Y:S01]  /*0440*/  @!P1 IMAD.IADD R8, R6, 0x1, R5 ;  /* 0x0000000106089824 */ /* 0x001fe200078e0205 */
[----:B------:R-:W-:Y:S01]  /*0450*/  LEA R5, R14, UR4, 0x2 ;  /* 0x000000040e057c11 */ /* 0x000fe2000f8e10ff */
[----:B------:R-:W-:Y:S01]  /*0460*/  IMAD.IADD R14, R12, 0x1, R13 ;  /* 0x000000010c0e7824 */ /* 0x000fe200078e020d */
[----:B------:R-:W-:Y:S01]  /*0470*/  LEA.HI R12, R11, R10, RZ, 0x1c ;  /* 0x0000000a0b0c7211 */ /* 0x000fe200078fe0ff */
[----:B------:R-:W-:Y:S01]  /*0480*/  IMAD.SHL.U32 R13, R3, 0x8, RZ ;  /* 0x00000008030d7824 */ /* 0x000fe200078e00ff */
[----:B------:R-:W-:Y:S01]  /*0490*/  @!P1 STS [R9+-0x4], R8 ;  /* 0xfffffc0809009388 */ /* 0x000fe20000000800 */
[----:B------:R-:W-:Y:S01]  /*04a0*/  BAR.SYNC.DEFER_BLOCKING 0x0 ;  /* 0x0000000000007b1d */ /* 0x000fe20000010000 */
[----:B------:R-:W-:Y:S01]  /*04b0*/  ISETP.GT.U32.AND P1, PT, R0, 0x1f, PT ;  /* 0x0000001f0000780c */ /* 0x000fe20003f24070 */
[----:B------:R-:W-:Y:S01]  /*04c0*/  IMAD.IADD R11, R10, 0x1, R11 ;  /* 0x000000010a0b7824 */ /* 0x000fe200078e020b */
[----:B------:R-:W-:Y:S01]  /*04d0*/  LEA.HI R15, R14, R13, RZ, 0x1c ;  /* 0x0000000d0e0f7211 */ /* 0x000fe200078fe0ff */
[----:B------:R-:W-:-:S02]  /*04e0*/  IMAD.SHL.U32 R10, R2, 0x10, RZ ;  /* 0x00000010020a7824 */ /* 0x000fc400078e00ff */
[----:B------:R-:W-:Y:S04]  /*04f0*/  @!P2 LDS R6, [R4+-0x4] ;  /* 0xfffffc000406a984 */ /* 0x000fe80000000800 */
[----:B------:R-:W0:Y:S02]  /*0500*/  @!P2 LDS R7, [R5+-0x4] ;  /* 0xfffffc000507a984 */ /* 0x000e240000000800 */
[----:B0-----:R-:W-:Y:S01]  /*0510*/  @!P2 IMAD.IADD R8, R6, 0x1, R7 ;  /* 0x000000010608a824 */ /* 0x001fe200078e0207 */
[----:B------:R-:W-:Y:S02]  /*0520*/  LEA R6, R12, UR4, 0x2 ;  /* 0x000000040c067c11 */ /* 0x000fe4000f8e10ff */
[----:B------:R-:W-:Y:S01]  /*0530*/  LEA R7, R15, UR4, 0x2 ;  /* 0x000000040f077c11 */ /* 0x000fe2000f8e10ff */
[----:B------:R-:W-:Y:S01]  /*0540*/  IMAD.IADD R15, R13, 0x1, R14 ;  /* 0x000000010d0f7824 */ /* 0x000fe200078e020e */
[----:B------:R0:W-:Y:S01]  /*0550*/  @!P2 STS [R5+-0x4], R8 ;  /* 0xfffffc080500a388 */ /* 0x0001e20000000800 */
[----:B------:R-:W-:Y:S01]  /*0560*/  IMAD.SHL.U32 R14, R3, 0x10, RZ ;  /* 0x00000010030e7824 */ /* 0x000fe200078e00ff */
[----:B------:R-:W-:Y:S01]  /*0570*/  BAR.SYNC.DEFER_BLOCKING 0x0 ;  /* 0x0000000000007b1d */ /* 0x000fe20000010000 */
[----:B------:R-:W-:-:S02]  /*0580*/  ISETP.GT.U32.AND P2, PT, R0, 0xf, PT ;  /* 0x0000000f0000780c */ /* 0x000fc40003f44070 */
[----:B------:R-:W-:Y:S02]  /*0590*/  LEA.HI R13, R11, R10, RZ, 0x1c ;  /* 0x0000000a0b0d7211 */ /* 0x000fe400078fe0ff */
[----:B------:R-:W-:Y:S01]  /*05a0*/  LEA.HI R16, R15, R14, RZ, 0x1c ;  /* 0x0000000e0f107211 */ /* 0x000fe200078fe0ff */
[----:B------:R-:W-:Y:S01]  /*05b0*/  IMAD.IADD R14, R14, 0x1, R15 ;  /* 0x000000010e0e7824 */ /* 0x000fe200078e020f */
[----:B0-----:R-:W-:Y:S01]  /*05c0*/  LEA R8, R13, UR4, 0x2 ;  /* 0x000000040d087c11 */ /* 0x001fe2000f8e10ff */
[----:B------:R-:W-:Y:S02]  /*05d0*/  IMAD.IADD R15, R10, 0x1, R11 ;  /* 0x000000010a0f7824 */ /* 0x000fe400078e020b */
[----:B------:R-:W-:Y:S01]  /*05e0*/  IMAD.SHL.U32 R10, R2, 0x20, RZ ;  /* 0x00000020020a7824 */ /* 0x000fe200078e00ff */
[----:B------:R-:W-:Y:S01]  /*05f0*/  IADD3 R20, PT, PT, R17, R14, RZ ;  /* 0x0000000e11147210 */ /* 0x000fe20007ffe0ff */
[----:B------:R-:W-:Y:S02]  /*0600*/  IMAD.SHL.U32 R11, R3, 0x20, RZ ;  /* 0x00000020030b7824 */ /* 0x000fe400078e00ff */
[----:B------:R-:W-:Y:S01]  /*0610*/  VIADD R3, R19, 0x2 ;  /* 0x0000000213037836 */ /* 0x000fe20000000000 */
[----:B------:R-:W-:Y:S01]  /*0620*/  LEA.HI R10, R15, R10, RZ, 0x1c ;  /* 0x0000000a0f0a7211 */ /* 0x000fe200078fe0ff */
[----:B------:R-:W-:Y:S01]  /*0630*/  IMAD.IADD R18, R18, 0x1, R15 ;  /* 0x0000000112127824 */ /* 0x000fe200078e020f */
[----:B------:R-:W-:Y:S01]  /*0640*/  LEA.HI R11, R14, R11, RZ, 0x1c ;  /* 0x0000000b0e0b7211 */ /* 0x000fe200078fe0ff */
[----:B------:R-:W-:Y:S01]  /*0650*/  IMAD.SHL.U32 R17, R3, 0x40, RZ ;  /* 0x0000004003117824 */ /* 0x000fe200078e00ff */
[----:B------:R-:W-:Y:S01]  /*0660*/  LEA R10, R10, UR4, 0x2 ;  /* 0x000000040a0a7c11 */ /* 0x000fe2000f8e10ff */
[----:B------:R-:W-:Y:S01]  /*0670*/  IMAD.SHL.U32 R15, R2, 0x40, RZ ;  /* 0x00000040020f7824 */ /* 0x000fe200078e00ff */
[----:B------:R-:W-:Y:S01]  /*0680*/  LEA R11, R11, UR4, 0x2 ;  /* 0x000000040b0b7c11 */ /* 0x000fe2000f8e10ff */
[----:B------:R-:W-:Y:S01]  /*0690*/  IMAD.IADD R21, R17, 0x1, R20 ;  /* 0x0000000111157824 */ /* 0x000fe200078e0214 */
[----:B------:R-:W-:Y:S01]  /*06a0*/  LEA.HI R19, R20, R17, RZ, 0x1c ;  /* 0x0000001114137211 */ /* 0x000fe200078fe0ff */
[----:B------:R-:W-:Y:S01]  /*06b0*/  @!P1 LDS R9, [R6+-0x4] ;  /* 0xfffffc0006099984 */ /* 0x000fe20000000800 */
[----:B------:R-:W-:-:S02]  /*06c0*/  IMAD.SHL.U32 R20, R3, 0x80, RZ ;  /* 0x0000008003147824 */ /* 0x000fc400078e00ff */
[C---:B------:R-:W-:Y:S01]  /*06d0*/  IMAD.SHL.U32 R17, R2.reuse, 0x80, RZ ;  /* 0x0000008002117824 */ /* 0x040fe200078e00ff */
[----:B------:R-:W0:Y:S01]  /*06e0*/  @!P1 LDS R12, [R7+-0x4] ;  /* 0xfffffc00070c9984 */ /* 0x000e220000000800 */
[----:B------:R-:W-:Y:S01]  /*06f0*/  IMAD.SHL.U32 R2, R2, 0x100, RZ ;  /* 0x0000010002027824 */ /* 0x000fe200078e00ff */
[----:B------:R-:W-:Y:S01]  /*0700*/  LEA.HI R22, R21, R20, RZ, 0x1c ;  /* 0x0000001415167211 */ /* 0x000fe200078fe0ff */
[----:B------:R-:W-:Y:S02]  /*0710*/  IMAD.IADD R20, R20, 0x1, R21 ;  /* 0x0000000114147824 */ /* 0x000fe400078e0215 */
[----:B------:R-:W-:-:S05]  /*0720*/  IMAD.SHL.U32 R3, R3, 0x100, RZ ;  /* 0x0000010003037824 */ /* 0x000fca00078e00ff */
[----:B------:R-:W-:Y:S01]  /*0730*/  LEA.HI R3, R20, R3, RZ, 0x1c ;  /* 0x0000000314037211 */ /* 0x000fe200078fe0ff */
[----:B0-----:R-:W-:Y:S01]  /*0740*/  @!P1 IMAD.IADD R12, R9, 0x1, R12 ;  /* 0x00000001090c9824 */ /* 0x001fe200078e020c */
[----:B------:R-:W-:-:S04]  /*0750*/  LEA R9, R16, UR4, 0x2 ;  /* 0x0000000410097c11 */ /* 0x000fc8000f8e10ff */
[----:B------:R-:W-:Y:S01]  /*0760*/  @!P1 STS [R7+-0x4], R12 ;  /* 0xfffffc0c07009388 */ /* 0x000fe20000000800 */
[----:B------:R-:W-:Y:S06]  /*0770*/  BAR.SYNC.DEFER_BLOCKING 0x0 ;  /* 0x0000000000007b1d */ /* 0x000fec0000010000 */
[----:B------:R-:W-:Y:S04]  /*0780*/  @!P2 LDS R13, [R8+-0x4] ;  /* 0xfffffc00080da984 */ /* 0x000fe80000000800 */
[----:B------:R-:W0:Y:S02]  /*0790*/  @!P2 LDS R16, [R9+-0x4] ;  /* 0xfffffc000910a984 */ /* 0x000e240000000800 */
[----:B0-----:R-:W-:-:S05]  /*07a0*/  @!P2 IMAD.IADD R16, R13, 0x1, R16 ;  /* 0x000000010d10a824 */ /* 0x001fca00078e0210 */
[----:B------:R0:W-:Y:S01]  /*07b0*/  @!P2 STS [R9+-0x4], R16 ;  /* 0xfffffc100900a388 */ /* 0x0001e20000000800 */
[----:B------:R-:W-:Y:S01]  /*07c0*/  BAR.SYNC.DEFER_BLOCKING 0x0 ;  /* 0x0000000000007b1d */ /* 0x000fe20000010000 */
[----:B0-----:R-:W-:Y:S01]  /*07d0*/  LEA.HI R16, R18, R15, RZ, 0x1c ;  /* 0x0000000f12107211 */ /* 0x001fe200078fe0ff */
[----:B------:R-:W-:-:S05]  /*07e0*/  IMAD.IADD R18, R15, 0x1, R18 ;  /* 0x000000010f127824 */ /* 0x000fca00078e0212 */
[----:B------:R-:W-:Y:S01]  /*07f0*/  LEA.HI R15, R18, R17, RZ, 0x1c ;  /* 0x00000011120f7211 */ /* 0x000fe200078fe0ff */
[----:B------:R-:W-:-:S03]  /*0800*/  IMAD.IADD R17, R17, 0x1, R18 ;  /* 0x0000000111117824 */ /* 0x000fc600078e0212 */
[----:B------:R-:W-:Y:S02]  /*0810*/  LEA R15, R15, UR4, 0x2 ;  /* 0x000000040f0f7c11 */ /* 0x000fe4000f8e10ff */
[----:B------:R-:W-:-:S04]  /*0820*/  LEA.HI R2, R17, R2, RZ, 0x1c ;  /* 0x0000000211027211 */ /* 0x000fc800078fe0ff */
[----:B------:R-:W-:Y:S01]  /*0830*/  LEA R17, R2, UR4, 0x2 ;  /* 0x0000000402117c11 */ /* 0x000fe2000f8e10ff */
[----:B------:R-:W-:Y:S01]  /*0840*/  @!P3 LDS R12, [R10+-0x4] ;  /* 0xfffffc000a0cb984 */ /* 0x000fe20000000800 */
[----:B------:R-:W-:-:S03]  /*0850*/  P2R R2, PR, RZ, 0x40 ;  /* 0x00000040ff027803 */ /* 0x000fc60000000000 */
[----:B------:R-:W0:Y:S02]  /*0860*/  @!P3 LDS R13, [R11+-0x4] ;  /* 0xfffffc000b0db984 */ /* 0x000e240000000800 */
[----:B0-----:R-:W-:Y:S01]  /*0870*/  @!P3 IMAD.IADD R14, R12, 0x1, R13 ;  /* 0x000000010c0eb824 */ /* 0x001fe200078e020d */
[----:B------:R-:W-:Y:S02]  /*0880*/  LEA R12, R19, UR4, 0x2 ;  /* 0x00000004130c7c11 */ /* 0x000fe4000f8e10ff */
[----:B------:R-:W-:Y:S02]  /*0890*/  LEA R13, R16, UR4, 0x2 ;  /* 0x00000004100d7c11 */ /* 0x000fe4000f8e10ff */
[----:B------:R0:W-:Y:S01]  /*08a0*/  @!P3 STS [R11+-0x4], R14 ;  /* 0xfffffc0e0b00b388 */ /* 0x0001e20000000800 */
[----:B------:R-:W-:Y:S01]  /*08b0*/  BAR.SYNC.DEFER_BLOCKING 0x0 ;  /* 0x0000000000007b1d */ /* 0x000fe20000010000 */
[----:B0-----:R-:W-:-:S05]  /*08c0*/  LEA R14, R22, UR4, 0x2 ;  /* 0x00000004160e7c11 */ /* 0x001fca000f8e10ff */
[----:B------:R-:W-:Y:S04]  /*08d0*/  @!P4 LDS R16, [R13+-0x4] ;  /* 0xfffffc000d10c984 */ /* 0x000fe80000000800 */
[----:B------:R-:W0:Y:S02]  /*08e0*/  @!P4 LDS R19, [R12+-0x4] ;  /* 0xfffffc000c13c984 */ /* 0x000e240000000800 */
[----:B0-----:R-:W-:-:S05]  /*08f0*/  @!P4 IMAD.IADD R19, R16, 0x1, R19 ;  /* 0x000000011013c824 */ /* 0x001fca00078e0213 */
[----:B------:R-:W-:Y:S01]  /*0900*/  @!P4 STS [R12+-0x4], R19 ;  /* 0xfffffc130c00c388 */ /* 0x000fe20000000800 */
[----:B------:R-:W-:Y:S06]  /*0910*/  BAR.SYNC.DEFER_BLOCKING 0x0 ;  /* 0x0000000000007b1d */ /* 0x000fec0000010000 */
[----:B------:R-:W-:Y:S04]  /*0920*/  @!P5 LDS R16, [R15+-0x4] ;  /* 0xfffffc000f10d984 */ /* 0x000fe80000000800 */
[----:B------:R-:W0:Y:S02]  /*0930*/  @!P5 LDS R23, [R14+-0x4] ;  /* 0xfffffc000e17d984 */ /* 0x000e240000000800 */
[----:B0-----:R-:W-:Y:S01]  /*0940*/  @!P5 IMAD.IADD R23, R16, 0x1, R23 ;  /* 0x000000011017d824 */ /* 0x001fe200078e0217 */
[----:B------:R-:W-:-:S04]  /*0950*/  LEA R16, R3, UR4, 0x2 ;  /* 0x0000000403107c11 */ /* 0x000fc8000f8e10ff */
[----:B------:R0:W-:Y:S01]  /*0960*/  @!P5 STS [R14+-0x4], R23 ;  /* 0xfffffc170e00d388 */ /* 0x0001e20000000800 */
[----:B------:R-:W-:Y:S06]  /*0970*/  BAR.SYNC.DEFER_BLOCKING 0x0 ;  /* 0x0000000000007b1d */ /* 0x000fec0000010000 */
[----:B------:R-:W-:Y:S05]  /*0980*/  @P6 BRA `(.L_x_11) ;  /* 0x0000000000286947 */ /* 0x000fea0003800000 */
[----:B------:R-:W-:Y:S04]  /*0990*/  LDS R2, [R17+-0x4] ;  /* 0xfffffc0011027984 */ /* 0x000fe80000000800 */
[----:B------:R-:W1:Y:S01]  /*09a0*/  LDS R3, [R16+-0x4] ;  /* 0xfffffc0010037984 */ /* 0x000e620000000800 */
[----:B0-----:R-:W0:Y:S01]  /*09b0*/  S2R R23, SR_CTAID.X ;  /* 0x0000000000177919 */ /* 0x001e220000002500 */
[----:B-1----:R-:W-:Y:S02]  /*09c0*/  IMAD.IADD R19, R2, 0x1, R3 ;  /* 0x0000000102137824 */ /* 0x002fe400078e0203 */
[----:B------:R-:W0:Y:S03]  /*09d0*/  LDC.64 R2, c[0x0][0x388] ;  /* 0x0000e200ff027b82 */ /* 0x000e260000000a00 */
[----:B------:R-:W-:Y:S04]  /*09e0*/  STS [R16+-0x4], R19 ;  /* 0xfffffc1310007388 */ /* 0x000fe80000000800 */
[----:B------:R-:W1:Y:S04]  /*09f0*/  LDS R21, [UR4+0x878] ;  /* 0x00087804ff157984 */ /* 0x000e680008000800 */
[----:B------:R-:W-:Y:S01]  /*0a00*/  STS [UR4+0x878], RZ ;  /* 0x000878ffff007988 */ /* 0x000fe20008000804 */
[----:B0-----:R-:W-:-:S05]  /*0a10*/  IMAD.WIDE.U32 R2, R23, 0x4, R2 ;  /* 0x0000000417027825 */ /* 0x001fca00078e0002 */
[----:B-1----:R1:W-:Y:S02]  /*0a20*/  STG.E desc[UR6][R2.64], R21 ;  /* 0x0000001502007986 */ /* 0x0023e4000c101906 */
.L_x_11:
[----:B------:R-:W-:Y:S05]  /*0a30*/  BSYNC.RECONVERGENT B0 ;  /* 0x0000000000007941 */ /* 0x000fea0003800200 */
.L_x_10:
[----:B------:R-:W-:Y:S06]  /*0a40*/  BAR.SYNC.DEFER_BLOCKING 0x0 ;  /* 0x0000000000007b1d */ /* 0x000fec0000010000 */
[----:B-1----:R-:W-:Y:S04]  /*0a50*/  @!P6 LDS R2, [R17+-0x4] ;  /* 0xfffffc001102e984 */ /* 0x002fe80000000800 */
[----:B------:R-:W1:Y:S02]  /*0a60*/  @!P6 LDS R3, [R16+-0x4] ;  /* 0xfffffc001003e984 */ /* 0x000e640000000800 */
[----:B-1----:R-:W-:-:S02]  /*0a70*/  @!P6 IMAD.IADD R19, R2, 0x1, R3 ;  /* 0x000000010213e824 */ /* 0x002fc400078e0203 */
[----:B------:R-:W-:Y:S04]  /*0a80*/  @!P6 STS [R17+-0x4], R3 ;  /* 0xfffffc031100e388 */ /* 0x000fe80000000800 */
[----:B------:R-:W-:Y:S01]  /*0a90*/  @!P6 STS [R16+-0x4], R19 ;  /* 0xfffffc131000e388 */ /* 0x000fe20000000800 */
[----:B------:R-:W-:Y:S01]  /*0aa0*/  BAR.SYNC.DEFER_BLOCKING 0x0 ;  /* 0x0000000000007b1d */ /* 0x000fe20000010000 */
[----:B------:R-:W-:-:S05]  /*0ab0*/  ISETP.GT.U32.AND P6, PT, R0, 0x3f, PT ;  /* 0x0000003f0000780c */ /* 0x000fca0003fc4070 */
[----:B------:R-:W-:Y:S04]  /*0ac0*/  @!P5 LDS R2, [R15+-0x4] ;  /* 0xfffffc000f02d984 */ /* 0x000fe80000000800 */
[----:B------:R-:W1:Y:S02]  /*0ad0*/  @!P5 LDS R18, [R14+-0x4] ;  /* 0xfffffc000e12d984 */ /* 0x000e640000000800 */
[----:B-1----:R-:W-:Y:S02]  /*0ae0*/  @!P5 IMAD.IADD R21, R2, 0x1, R18 ;  /* 0x000000010215d824 */ /* 0x002fe400078e0212 */
[----:B------:R-:W-:Y:S04]  /*0af0*/  @!P5 STS [R15+-0x4], R18 ;  /* 0xfffffc120f00d388 */ /* 0x000fe80000000800 */
[----:B------:R-:W-:Y:S01]  /*0b00*/  @!P5 STS [R14+-0x4], R21 ;  /* 0xfffffc150e00d388 */ /* 0x000fe20000000800 */
[----:B------:R-:W-:Y:S01]  /*0b10*/  BAR.SYNC.DEFER_BLOCKING 0x0 ;  /* 0x0000000000007b1d */ /* 0x000fe20000010000 */
[----:B------:R-:W-:-:S05]  /*0b20*/  ISETP.GT.U32.AND P5, PT, R0, 0x7f, PT ;  /* 0x0000007f0000780c */ /* 0x000fca0003fa4070 */
[----:B------:R-:W-:Y:S04]  /*0b30*/  @!P4 LDS R2, [R13+-0x4] ;  /* 0xfffffc000d02c984 */ /* 0x000fe80000000800 */
[----:B------:R-:W1:Y:S02]  /*0b40*/  @!P4 LDS R20, [R12+-0x4] ;  /* 0xfffffc000c14c984 */ /* 0x000e640000000800 */
[----:B-1----:R-:W-:Y:S02]  /*0b50*/  @!P4 IADD3 R3, PT, PT, R2, R20, RZ ;  /* 0x000000140203c210 */ /* 0x002fe40007ffe0ff */
[----:B------:R-:W-:Y:S04]  /*0b60*/  @!P4 STS [R13+-0x4], R20 ;  /* 0xfffffc140d00c388 */ /* 0x000fe80000000800 */
[----:B------:R-:W-:Y:S01]  /*0b70*/  @!P4 STS [R12+-0x4], R3 ;  /* 0xfffffc030c00c388 */ /* 0x000fe20000000800 */
[----:B------:R-:W-:Y:S06]  /*0b80*/  BAR.SYNC.DEFER_BLOCKING 0x0 ;  /* 0x0000000000007b1d */ /* 0x000fec0000010000 */
[----:B------:R-:W-:Y:S04]  /*0b90*/  @!P3 LDS R2, [R10+-0x4] ;  /* 0xfffffc000a02b984 */ /* 0x000fe80000000800 */
[----:B------:R-:W1:Y:S02]  /*0ba0*/  @!P3 LDS R17, [R11+-0x4] ;  /* 0xfffffc000b11b984 */ /* 0x000e640000000800 */
[----:B-1----:R-:W-:-:S02]  /*0bb0*/  @!P3 IMAD.IADD R2, R2, 0x1, R17 ;  /* 0x000000010202b824 */ /* 0x002fc400078e0211 */
[----:B------:R-:W-:Y:S04]  /*0bc0*/  @!P3 STS [R10+-0x4], R17 ;  /* 0xfffffc110a00b388 */ /* 0x000fe80000000800 */
[----:B------:R1:W-:Y:S01]  /*0bd0*/  @!P3 STS [R11+-0x4], R2 ;  /* 0xfffffc020b00b388 */ /* 0x0003e20000000800 */
[----:B------:R-:W-:Y:S01]  /*0be0*/  BAR.SYNC.DEFER_BLOCKING 0x0 ;  /* 0x0000000000007b1d */ /* 0x000fe20000010000 */
[----:B-1----:R-:W-:-:S05]  /*0bf0*/  IMAD.SHL.U32 R11, R0, 0x2, RZ ;  /* 0x00000002000b7824 */ /* 0x002fca00078e00ff */
[----:B0-----:R-:W-:Y:S04]  /*0c00*/  @!P2 LDS R14, [R8+-0x4] ;  /* 0xfffffc00080ea984 */ /* 0x001fe80000000800 */
[----:B------:R-:W0:Y:S02]  /*0c10*/  @!P2 LDS R15, [R9+-0x4] ;  /* 0xfffffc00090fa984 */ /* 0x000e240000000800 */
[----:B0-----:R-:W-:Y:S02]  /*0c20*/  @!P2 IMAD.IADD R14, R14, 0x1, R15 ;  /* 0x000000010e0ea824 */ /* 0x001fe400078e020f */
[----:B------:R0:W-:Y:S04]  /*0c30*/  @!P2 STS [R8+-0x4], R15 ;  /* 0xfffffc0f0800a388 */ /* 0x0001e80000000800 */
[----:B------:R1:W-:Y:S01]  /*0c40*/  @!P2 STS [R9+-0x4], R14 ;  /* 0xfffffc0e0900a388 */ /* 0x0003e20000000800 */
[----:B------:R-:W-:Y:S01]  /*0c50*/  BAR.SYNC.DEFER_BLOCKING 0x0 ;  /* 0x0000000000007b1d */ /* 0x000fe20000010000 */
[----:B0-----:R-:W-:-:S04]  /*0c60*/  VIADD R8, R11, 0x1 ;  /* 0x000000010b087836 */ /* 0x001fc80000000000 */
[----:B-1----:R-:W-:Y:S02]  /*0c70*/  IMAD.SHL.U32 R9, R8, 0x2, RZ ;  /* 0x0000000208097824 */ /* 0x002fe400078e00ff */
[----:B------:R-:W-:Y:S02]  /*0c80*/  VIADD R8, R11, 0x2 ;  /* 0x000000020b087836 */ /* 0x000fe40000000000 */
[----:B------:R-:W-:Y:S02]  /*0c90*/  VIADD R14, R9, 0xffffffff ;  /* 0xffffffff090e7836 */ /* 0x000fe40000000000 */
[----:B------:R-:W-:-:S03]  /*0ca0*/  IMAD.SHL.U32 R8, R8, 0x2, RZ ;  /* 0x0000000208087824 */ /* 0x000fc600078e00ff */
[----:B------:R-:W-:Y:S02]  /*0cb0*/  LEA.HI R14, R14, R9, RZ, 0x1c ;  /* 0x000000090e0e7211 */ /* 0x000fe400078fe0ff */
[----:B------:R-:W-:Y:S02]  /*0cc0*/  LEA.HI R8, R9, R8, RZ, 0x1c ;  /* 0x0000000809087211 */ /* 0x000fe400078fe0ff */
[----:B------:R-:W-:Y:S02]  /*0cd0*/  LEA R14, R14, UR4, 0x2 ;  /* 0x000000040e0e7c11 */ /* 0x000fe4000f8e10ff */
[----:B------:R-:W-:Y:S02]  /*0ce0*/  LEA R9, R8, UR4, 0x2 ;  /* 0x0000000408097c11 */ /* 0x000fe4000f8e10ff */
[-C--:B------:R-:W-:Y:S01]  /*0cf0*/  LEA.HI R8, R0, R11.reuse, RZ, 0x1d ;  /* 0x0000000b00087211 */ /* 0x080fe200078fe8ff */
[----:B------:R-:W-:Y:S01]  /*0d00*/  @!P1 LDS R3, [R6+-0x4] ;  /* 0xfffffc0006039984 */ /* 0x000fe20000000800 */
[----:B------:R-:W-:-:S02]  /*0d10*/  LEA.HI R11, R11, R11, RZ, 0x1c ;  /* 0x0000000b0b0b7211 */ /* 0x000fc400078fe0ff */
[----:B------:R-:W-:Y:S01]  /*0d20*/  LEA R8, R8, UR4, 0x2 ;  /* 0x0000000408087c11 */ /* 0x000fe2000f8e10ff */
[----:B------:R-:W0:Y:S01]  /*0d30*/  @!P1 LDS R12, [R7+-0x4] ;  /* 0xfffffc00070c9984 */ /* 0x000e220000000800 */
[----:B------:R-:W-:Y:S01]  /*0d40*/  LEA R11, R11, UR4, 0x2 ;  /* 0x000000040b0b7c11 */ /* 0x000fe2000f8e10ff */
[----:B0-----:R-:W-:Y:S02]  /*0d50*/  @!P1 IMAD.IADD R10, R3, 0x1, R12 ;  /* 0x00000001030a9824 */ /* 0x001fe400078e020c */
[----:B------:R-:W-:Y:S04]  /*0d60*/  @!P1 STS [R6+-0x4], R12 ;  /* 0xfffffc0c06009388 */ /* 0x000fe80000000800 */
[----:B------:R-:W-:Y:S01]  /*0d70*/  @!P1 STS [R7+-0x4], R10 ;  /* 0xfffffc0a07009388 */ /* 0x000fe20000000800 */
[----:B------:R-:W-:Y:S06]  /*0d80*/  BAR.SYNC.DEFER_BLOCKING 0x0 ;  /* 0x0000000000007b1d */ /* 0x000fec0000010000 */
[----:B------:R-:W-:Y:S04]  /*0d90*/  @!P6 LDS R2, [R4+-0x4] ;  /* 0xfffffc000402e984 */ /* 0x000fe80000000800 */
[----:B------:R-:W0:Y:S02]  /*0da0*/  @!P6 LDS R3, [R5+-0x4] ;  /* 0xfffffc000503e984 */ /* 0x000e240000000800 */
[----:B0-----:R-:W-:-:S02]  /*0db0*/  @!P6 IMAD.IADD R2, R2, 0x1, R3 ;  /* 0x000000010202e824 */ /* 0x001fc400078e0203 */
[----:B------:R-:W-:Y:S04]  /*0dc0*/  @!P6 STS [R4+-0x4], R3 ;  /* 0xfffffc030400e388 */ /* 0x000fe80000000800 */
[----:B------:R-:W-:Y:S01]  /*0dd0*/  @!P6 STS [R5+-0x4], R2 ;  /* 0xfffffc020500e388 */ /* 0x000fe20000000800 */
[----:B------:R-:W-:Y:S01]  /*0de0*/  BAR.SYNC.DEFER_BLOCKING 0x0 ;  /* 0x0000000000007b1d */ /* 0x000fe20000010000 */
[----:B------:R-:W-:-:S05]  /*0df0*/  ISETP.GT.U32.AND P6, PT, R0, 0xff, PT ;  /* 0x000000ff0000780c */ /* 0x000fca0003fc4070 */
[----:B------:R-:W-:Y:S04]  /*0e00*/  @!P5 LDS R6, [R14+-0x4] ;  /* 0xfffffc000e06d984 */ /* 0x000fe80000000800 */
[----:B------:R-:W0:Y:S02]  /*0e10*/  @!P5 LDS R7, [R9+-0x4] ;  /* 0xfffffc000907d984 */ /* 0x000e240000000800 */
[----:B0-----:R-:W-:Y:S02]  /*0e20*/  @!P5 IMAD.IADD R6, R6, 0x1, R7 ;  /* 0x000000010606d824 */ /* 0x001fe400078e0207 */
[----:B------:R-:W-:Y:S04]  /*0e30*/  @!P5 STS [R14+-0x4], R7 ;  /* 0xfffffc070e00d388 */ /* 0x000fe80000000800 */
[----:B------:R-:W-:Y:S01]  /*0e40*/  @!P5 STS [R9+-0x4], R6 ;  /* 0xfffffc060900d388 */ /* 0x000fe20000000800 */
[----:B------:R-:W-:Y:S06]  /*0e50*/  BAR.SYNC.DEFER_BLOCKING 0x0 ;  /* 0x0000000000007b1d */ /* 0x000fec0000010000 */
[----:B------:R-:W-:Y:S04]  /*0e60*/  @!P6 LDS R2, [R8] ;  /* 0x000000000802e984 */ /* 0x000fe80000000800 */
[----:B------:R-:W0:Y:S02]  /*0e70*/  @!P6 LDS R3, [R11+0x4] ;  /* 0x000004000b03e984 */ /* 0x000e240000000800 */
[----:B0-----:R-:W-:-:S02]  /*0e80*/  @!P6 IMAD.IADD R2, R2, 0x1, R3 ;  /* 0x000000010202e824 */ /* 0x001fc400078e0203 */
[----:B------:R0:W-:Y:S04]  /*0e90*/  @!P6 STS [R8], R3 ;  /* 0x000000030800e388 */ /* 0x0001e80000000800 */
[----:B------:R0:W-:Y:S01]  /*0ea0*/  @!P6 STS [R11+0x4], R2 ;  /* 0x000004020b00e388 */ /* 0x0001e20000000800 */
[----:B------:R-:W-:Y:S06]  /*0eb0*/  BAR.SYNC.DEFER_BLOCKING 0x0 ;  /* 0x0000000000007b1d */ /* 0x000fec0000010000 */
[----:B------:R-:W-:Y:S05]  /*0ec0*/  @P0 EXIT ;  /* 0x000000000000094d */ /* 0x000fea0003800000 */
[C---:B0-----:R-:W-:Y:S01]  /*0ed0*/  VIADD R3, R0.reuse, 0x100 ;  /* 0x0000010000037836 */ /* 0x041fe20000000000 */
[-C--:B------:R-:W-:Y:S01]  /*0ee0*/  LEA.HI R2, R0, R0.reuse, RZ, 0x1c ;  /* 0x0000000000027211 */ /* 0x080fe200078fe0ff */
[----:B------:R-:W0:Y:S03]  /*0ef0*/  S2R R5, SR_CTAID.X ;  /* 0x0000000000057919 */ /* 0x000e260000002500 */
[----:B------:R-:W-:Y:S02]  /*0f00*/  LEA.HI R3, R3, R0, RZ, 0x1c ;  /* 0x0000000003037211 */ /* 0x000fe400078fe0ff */
[----:B------:R-:W-:Y:S02]  /*0f10*/  LEA R7, R2, UR4, 0x2 ;  /* 0x0000000402077c11 */ /* 0x000fe4000f8e10ff */
[----:B------:R-:W-:Y:S02]  /*0f20*/  LEA R9, R3, UR4, 0x2 ;  /* 0x0000000403097c11 */ /* 0x000fe4000f8e10ff */
[----:B------:R-:W1:Y:S02]  /*0f30*/  LDC.64 R2, c[0x0][0x380] ;  /* 0x0000e000ff027b82 */ /* 0x000e640000000a00 */
[----:B------:R-:W2:Y:S04]  /*0f40*/  LDS R7, [R7] ;  /* 0x0000000007077984 */ /* 0x000ea80000000800 */
[----:B------:R-:W3:Y:S01]  /*0f50*/  LDS R9, [R9+0x400] ;  /* 0x0004000009097984 */ /* 0x000ee20000000800 */
[----:B0-----:R-:W-:-:S04]  /*0f60*/  IMAD R5, R5, 0x200, R0 ;  /* 0x0000020005057824 */ /* 0x001fc800078e0200 */
[C---:B------:R-:W-:Y:S02]  /*0f70*/  VIADD R11, R5.reuse, 0x100 ;  /* 0x00000100050b7836 */ /* 0x040fe40000000000 */
[----:B-1----:R-:W-:-:S04]  /*0f80*/  IMAD.WIDE.U32 R4, R5, 0x4, R2 ;  /* 0x0000000405047825 */ /* 0x002fc800078e0002 */
[----:B------:R-:W-:Y:S01]  /*0f90*/  IMAD.WIDE.U32 R2, R11, 0x4, R2 ;  /* 0x000000040b027825 */ /* 0x000fe200078e0002 */
[----:B--2---:R-:W-:Y:S04]  /*0fa0*/  STG.E desc[UR6][R4.64], R7 ;  /* 0x0000000704007986 */ /* 0x004fe8000c101906 */
[----:B---3--:R-:W-:Y:S01]  /*0fb0*/  STG.E desc[UR6][R2.64], R9 ;  /* 0x0000000902007986 */ /* 0x008fe2000c101906 */
[----:B------:R-:W-:Y:S05]  /*0fc0*/  EXIT ;  /* 0x000000000000794d */ /* 0x000fea0003800000 */
.L_x_12:
        /* <DEDUP_REMOVED lines=11> */
.L_x_20:


//--------------------- .text._Z9HistogramPiS_i   --------------------------
	.section	.text._Z9HistogramPiS_i,"ax",@progbits
	.align	128
        .global         _Z9HistogramPiS_i
        .type           _Z9HistogramPiS_i,@function
        .size           _Z9HistogramPiS_i,(.L_x_21 - _Z9HistogramPiS_i)
        .other          _Z9HistogramPiS_i,@"STO_CUDA_ENTRY STV_DEFAULT"
_Z9HistogramPiS_i:
.text._Z9HistogramPiS_i:
[----:B------:R-:W-:Y:S01]  /*0000*/  LDC R1, c[0x0][0x37c] ;  /* 0x0000df00ff017b82 */ /* 0x000fe20000000800 */
[----:B------:R-:W0:Y:S07]  /*0010*/  S2R R7, SR_TID.X ;  /* 0x0000000000077919 */ /* 0x000e2e0000002100 */
[----:B------:R-:W0:Y:S01]  /*0020*/  S2UR UR4, SR_CTAID.X ;  /* 0x00000000000479c3 */ /* 0x000e220000002500 */
[----:B------:R-:W1:Y:S07]  /*0030*/  LDCU UR6, c[0x0][0x390] ;  /* 0x00007200ff0677ac */ /* 0x000e6e0008000800 */
[----:B------:R-:W0:Y:S01]  /*0040*/  LDC R0, c[0x0][0x360] ;  /* 0x0000d800ff007b82 */ /* 0x000e220000000800 */
[----:B------:R-:W2:Y:S01]  /*0050*/  LDCU UR5, c[0x0][0x370] ;  /* 0x00006e00ff0577ac */ /* 0x000ea20008000800 */
[----:B0-----:R-:W-:-:S02]  /*0060*/  IMAD R7, R0, UR4, R7 ;  /* 0x0000000400077c24 */ /* 0x001fc4000f8e0207 */
[----:B--2---:R-:W-:-:S03]  /*0070*/  IMAD R0, R0, UR5, RZ ;  /* 0x0000000500007c24 */ /* 0x004fc6000f8e02ff */
[----:B-1----:R-:W-:-:S13]  /*0080*/  ISETP.GE.AND P0, PT, R7, UR6, PT ;  /* 0x0000000607007c0c */ /* 0x002fda000bf06270 */
[----:B------:R-:W-:Y:S05]  /*0090*/  @P0 EXIT ;  /* 0x000000000000094d */ /* 0x000fea0003800000 */
[----:B------:R-:W0:Y:S01]  /*00a0*/  I2F.U32.RP R8, R0 ;  /* 0x0000000000087306 */ /* 0x000e220000209000 */
[C---:B------:R-:W-:Y:S01]  /*00b0*/  IADD3 R4, PT, PT, R0.reuse, R7, RZ ;  /* 0x0000000700047210 */ /* 0x040fe20007ffe0ff */
[----:B------:R-:W-:Y:S01]  /*00c0*/  IMAD.MOV R9, RZ, RZ, -R0 ;  /* 0x000000ffff097224 */ /* 0x000fe200078e0a00 */
[----:B------:R-:W-:Y:S01]  /*00d0*/  ISETP.NE.U32.AND P2, PT, R0, RZ, PT ;  /* 0x000000ff0000720c */ /* 0x000fe20003f45070 */
[----:B------:R-:W1:Y:S01]  /*00e0*/  LDCU.64 UR4, c[0x0][0x358] ;  /* 0x00006b00ff0477ac */ /* 0x000e620008000a00 */
[C---:B------:R-:W-:Y:S01]  /*00f0*/  ISETP.GE.AND P0, PT, R4.reuse, UR6, PT ;  /* 0x0000000604007c0c */ /* 0x040fe2000bf06270 */
[----:B------:R-:W-:Y:S01]  /*0100*/  BSSY.RECONVERGENT B0, `(.L_x_13) ;  /* 0x0000028000007945 */ /* 0x000fe20003800200 */
[----:B------:R-:W-:Y:S02]  /*0110*/  VIMNMX R5, PT, PT, R4, UR6, !PT ;  /* 0x0000000604057c48 */ /* 0x000fe4000ffe0100 */
[----:B------:R-:W-:-:S04]  /*0120*/  SEL R6, RZ, 0x1, P0 ;  /* 0x00000001ff067807 */ /* 0x000fc80000000000 */
[----:B------:R-:W-:Y:S01]  /*0130*/  IADD3 R5, PT, PT, R5, -R4, -R6 ;  /* 0x8000000405057210 */ /* 0x000fe20007ffe806 */
[----:B0-----:R-:W0:Y:S02]  /*0140*/  MUFU.RCP R8, R8 ;  /* 0x0000000800087308 */ /* 0x001e240000001000 */
[----:B0-----:R-:W-:-:S06]  /*0150*/  IADD3 R2, PT, PT, R8, 0xffffffe, RZ ;  /* 0x0ffffffe08027810 */ /* 0x001fcc0007ffe0ff */
[----:B------:R0:W2:Y:S02]  /*0160*/  F2I.FTZ.U32.TRUNC.NTZ R3, R2 ;  /* 0x0000000200037305 */ /* 0x0000a4000021f000 */
[----:B0-----:R-:W-:Y:S02]  /*0170*/  IMAD.MOV.U32 R2, RZ, RZ, RZ ;  /* 0x000000ffff027224 */ /* 0x001fe400078e00ff */
[----:B--2---:R-:W-:-:S04]  /*0180*/  IMAD R9, R9, R3, RZ ;  /* 0x0000000309097224 */ /* 0x004fc800078e02ff */
[----:B------:R-:W-:-:S06]  /*0190*/  IMAD.HI.U32 R8, R3, R9, R2 ;  /* 0x0000000903087227 */ /* 0x000fcc00078e0002 */
[----:B------:R-:W-:-:S05]  /*01a0*/  IMAD.HI.U32 R9, R8, R5, RZ ;  /* 0x0000000508097227 */ /* 0x000fca00078e00ff */
[----:B------:R-:W-:-:S05]  /*01b0*/  IADD3 R2, PT, PT, -R9, RZ, RZ ;  /* 0x000000ff09027210 */ /* 0x000fca0007ffe1ff */
[----:B------:R-:W-:Y:S02]  /*01c0*/  IMAD R5, R0, R2, R5 ;  /* 0x0000000200057224 */ /* 0x000fe400078e0205 */
[----:B------:R-:W0:Y:S03]  /*01d0*/  LDC.64 R2, c[0x0][0x388] ;  /* 0x0000e200ff027b82 */ /* 0x000e260000000a00 */
[----:B------:R-:W-:-:S13]  /*01e0*/  ISETP.GE.U32.AND P0, PT, R5, R0, PT ;  /* 0x000000000500720c */ /* 0x000fda0003f06070 */
[----:B------:R-:W-:Y:S01]  /*01f0*/  @P0 IMAD.IADD R5, R5, 0x1, -R0 ;  /* 0x0000000105050824 */ /* 0x000fe200078e0a00 */
[----:B------:R-:W-:-:S04]  /*0200*/  @P0 IADD3 R9, PT, PT, R9, 0x1, RZ ;  /* 0x0000000109090810 */ /* 0x000fc80007ffe0ff */
[-C--:B------:R-:W-:Y:S02]  /*0210*/  ISETP.GE.U32.AND P1, PT, R5, R0.reuse, PT ;  /* 0x000000000500720c */ /* 0x080fe40003f26070 */
[----:B------:R-:W2:Y:S11]  /*0220*/  LDC.64 R4, c[0x0][0x380] ;  /* 0x0000e000ff047b82 */ /* 0x000eb60000000a00 */
[----:B------:R-:W-:Y:S01]  /*0230*/  @P1 VIADD R9, R9, 0x1 ;  /* 0x0000000109091836 */ /* 0x000fe20000000000 */
[----:B------:R-:W-:-:S04]  /*0240*/  @!P2 LOP3.LUT R9, RZ, R0, RZ, 0x33, !PT ;  /* 0x00000000ff09a212 */ /* 0x000fc800078e33ff */
[----:B------:R-:W-:-:S04]  /*0250*/  IADD3 R6, PT, PT, R6, R9, RZ ;  /* 0x0000000906067210 */ /* 0x000fc80007ffe0ff */
[C---:B------:R-:W-:Y:S02]  /*0260*/  LOP3.LUT R8, R6.reuse, 0x3, RZ, 0xc0, !PT ;  /* 0x0000000306087812 */ /* 0x040fe400078ec0ff */
[----:B------:R-:W-:Y:S02]  /*0270*/  ISETP.GE.U32.AND P1, PT, R6, 0x3, PT ;  /* 0x000000030600780c */ /* 0x000fe40003f26070 */
[----:B------:R-:W-:-:S13]  /*0280*/  ISETP.NE.AND P0, PT, R8, 0x3, PT ;  /* 0x000000030800780c */ /* 0x000fda0003f05270 */
[----:B01----:R-:W-:Y:S05]  /*0290*/  @!P0 BRA `(.L_x_14) ;  /* 0x0000000000388947 */ /* 0x003fea0003800000 */
[----:B------:R-:W0:Y:S01]  /*02a0*/  LDC.64 R14, c[0x0][0x380] ;  /* 0x0000e000ff0e7b82 */ /* 0x000e220000000a00 */
[----:B------:R-:W-:-:S05]  /*02b0*/  VIADD R6, R6, 0x1 ;  /* 0x0000000106067836 */ /* 0x000fca0000000000 */
[----:B------:R-:W-:Y:S02]  /*02c0*/  LOP3.LUT R6, R6, 0x3, RZ, 0xc0, !PT ;  /* 0x0000000306067812 */ /* 0x000fe400078ec0ff */
[----:B------:R-:W1:Y:S02]  /*02d0*/  LDC.64 R12, c[0x0][0x388] ;  /* 0x0000e200ff0c7b82 */ /* 0x000e640000000a00 */
[----:B------:R-:W-:-:S07]  /*02e0*/  IADD3 R6, PT, PT, -R6, RZ, RZ ;  /* 0x000000ff06067210 */ /* 0x000fce0007ffe1ff */
.L_x_15:
[----:B-1----:R-:W-:-:S06]  /*02f0*/  IMAD.WIDE R8, R7, 0x4, R12 ;  /* 0x0000000407087825 */ /* 0x002fcc00078e020c */
[----:B------:R-:W0:Y:S01]  /*0300*/  LDG.E R9, desc[UR4][R8.64] ;  /* 0x0000000408097981 */ /* 0x000e22000c1e1900 */
[----:B------:R-:W-:Y:S01]  /*0310*/  IADD3 R6, PT, PT, R6, 0x1, RZ ;  /* 0x0000000106067810 */ /* 0x000fe20007ffe0ff */
[----:B---3--:R-:W-:-:S03]  /*0320*/  IMAD.MOV.U32 R17, RZ, RZ, 0x1 ;  /* 0x00000001ff117424 */ /* 0x008fc600078e00ff */
[----:B------:R-:W-:Y:S01]  /*0330*/  ISETP.NE.AND P0, PT, R6, RZ, PT ;  /* 0x000000ff0600720c */ /* 0x000fe20003f05270 */
[----:B------:R-:W-:Y:S02]  /*0340*/  IMAD.IADD R7, R0, 0x1, R7 ;  /* 0x0000000100077824 */ /* 0x000fe400078e0207 */
[----:B0-----:R-:W-:-:S05]  /*0350*/  IMAD.WIDE R10, R9, 0x4, R14 ;  /* 0x00000004090a7825 */ /* 0x001fca00078e020e */
[----:B------:R3:W-:Y:S05]  /*0360*/  REDG.E.ADD.STRONG.GPU desc[UR4][R10.64], R17 ;  /* 0x000000110a00798e */ /* 0x0007ea000c12e104 */
[----:B------:R-:W-:Y:S05]  /*0370*/  @P0 BRA `(.L_x_15) ;  /* 0xfffffffc00dc0947 */ /* 0x000fea000383ffff */
.L_x_14:
[----:B------:R-:W-:Y:S05]  /*0380*/  BSYNC.RECONVERGENT B0 ;  /* 0x0000000000007941 */ /* 0x000fea0003800200 */
.L_x_13:
[----:B------:R-:W-:Y:S05]  /*0390*/  @!P1 EXIT ;  /* 0x000000000000994d */ /* 0x000fea0003800000 */
.L_x_16:
[----:B------:R-:W-:-:S05]  /*03a0*/  IMAD.WIDE R18, R7, 0x4, R2 ;  /* 0x0000000407127825 */ /* 0x000fca00078e0202 */
[----:B0-----:R-:W2:Y:S01]  /*03b0*/  LDG.E R9, desc[UR4][R18.64] ;  /* 0x0000000412097981 */ /* 0x001ea2000c1e1900 */
[----:B------:R-:W-:Y:S02]  /*03c0*/  HFMA2 R23, -RZ, RZ, 0, 5.9604644775390625e-08 ;  /* 0x00000001ff177431 */ /* 0x000fe400000001ff */
[----:B---3--:R-:W-:-:S04]  /*03d0*/  IMAD.WIDE R10, R0, 0x4, R18 ;  /* 0x00000004000a7825 */ /* 0x008fc800078e0212 */
[----:B--2---:R-:W-:-:S05]  /*03e0*/  IMAD.WIDE R8, R9, 0x4, R4 ;  /* 0x0000000409087825 */ /* 0x004fca00078e0204 */
[----:B------:R0:W-:Y:S04]  /*03f0*/  REDG.E.ADD.STRONG.GPU desc[UR4][R8.64], R23 ;  /* 0x000000170800798e */ /* 0x0001e8000c12e104 */
[----:B------:R-:W2:Y:S01]  /*0400*/  LDG.E R13, desc[UR4][R10.64] ;  /* 0x000000040a0d7981 */ /* 0x000ea2000c1e1900 */
[----:B------:R-:W-:-:S04]  /*0410*/  IMAD.WIDE R14, R0, 0x4, R10 ;  /* 0x00000004000e7825 */ /* 0x000fc800078e020a */
[----:B--2---:R-:W-:-:S05]  /*0420*/  IMAD.WIDE R12, R13, 0x4, R4 ;  /* 0x000000040d0c7825 */ /* 0x004fca00078e0204 */
[----:B------:R0:W-:Y:S04]  /*0430*/  REDG.E.ADD.STRONG.GPU desc[UR4][R12.64], R23 ;  /* 0x000000170c00798e */ /* 0x0001e8000c12e104 */
[----:B------:R-:W2:Y:S01]  /*0440*/  LDG.E R17, desc[UR4][R14.64] ;  /* 0x000000040e117981 */ /* 0x000ea2000c1e1900 */
[C---:B------:R-:W-:Y:S01]  /*0450*/  IMAD.WIDE R18, R0.reuse, 0x4, R14 ;  /* 0x0000000400127825 */ /* 0x040fe200078e020e */
[----:B------:R-:W-:-:S03]  /*0460*/  LEA R7, R0, R7, 0x2 ;  /* 0x0000000700077211 */ /* 0x000fc600078e10ff */
[----:B--2---:R-:W-:-:S05]  /*0470*/  IMAD.WIDE R16, R17, 0x4, R4 ;  /* 0x0000000411107825 */ /* 0x004fca00078e0204 */
[----:B------:R0:W-:Y:S04]  /*0480*/  REDG.E.ADD.STRONG.GPU desc[UR4][R16.64], R23 ;  /* 0x000000171000798e */ /* 0x0001e8000c12e104 */
[----:B------:R-:W2:Y:S01]  /*0490*/  LDG.E R19, desc[UR4][R18.64] ;  /* 0x0000000412137981 */ /* 0x000ea2000c1e1900 */
[----:B------:R-:W-:Y:S01]  /*04a0*/  ISETP.GE.AND P0, PT, R7, UR6, PT ;  /* 0x0000000607007c0c */ /* 0x000fe2000bf06270 */
[----:B--2---:R-:W-:-:S05]  /*04b0*/  IMAD.WIDE R20, R19, 0x4, R4 ;  /* 0x0000000413147825 */ /* 0x004fca00078e0204 */
[----:B------:R0:W-:Y:S07]  /*04c0*/  REDG.E.ADD.STRONG.GPU desc[UR4][R20.64], R23 ;  /* 0x000000171400798e */ /* 0x0001ee000c12e104 */
[----:B------:R-:W-:Y:S05]  /*04d0*/  @!P0 BRA `(.L_x_16) ;  /* 0xfffffffc00b08947 */ /* 0x000fea000383ffff */
[----:B------:R-:W-:Y:S05]  /*04e0*/  EXIT ;  /* 0x000000000000794d */ /* 0x000fea0003800000 */
.L_x_17:
        /* <DEDUP_REMOVED lines=9> */
.L_x_21:


//--------------------- .nv.shared.reserved.0     --------------------------
	.section	.nv.shared.reserved.0,"aw",@nobits
	.weak		__nv_reservedSMEM_offset_0_alias
	.size		__nv_reservedSMEM_offset_0_alias, 0, 64
	.other		__nv_reservedSMEM_offset_0_alias,@"STO_CUDA_RESERVED_SHARED STV_DEFAULT"
__nv_reservedSMEM_offset_0_alias:
	.zero		0
	.zero		64


//--------------------- .nv.shared._Z4ScanPiS_i   --------------------------
	.section	.nv.shared._Z4ScanPiS_i,"aw",@nobits
	.sectionflags	@""
	.align	4
.nv.shared._Z4ScanPiS_i:
	.zero		3072


//--------------------- .nv.constant0._Z9CountSortPiS_i --------------------------
	.section	.nv.constant0._Z9CountSortPiS_i,"a",@progbits
	.sectionflags	@""
	.align	4
.nv.constant0._Z9CountSortPiS_i:
	.zero		916


//--------------------- .nv.constant0._Z24updateDataUsingPrefixSumPiS_i --------------------------
	.section	.nv.constant0._Z24updateDataUsingPrefixSumPiS_i,"a",@progbits
	.sectionflags	@""
	.align	4
.nv.constant0._Z24updateDataUsingPrefixSumPiS_i:
	.zero		916


//--------------------- .nv.constant0._Z4ScanPiS_i --------------------------
	.section	.nv.constant0._Z4ScanPiS_i,"a",@progbits
	.sectionflags	@""
	.align	4
.nv.constant0._Z4ScanPiS_i:
	.zero		916


//--------------------- .nv.constant0._Z9HistogramPiS_i --------------------------
	.section	.nv.constant0._Z9HistogramPiS_i,"a",@progbits
	.sectionflags	@""
	.align	4
.nv.constant0._Z9HistogramPiS_i:
	.zero		916


//--------------------- SYMBOLS --------------------------

	.type		.nv.reservedSmem.offset0,@object
	.size		.nv.reservedSmem.offset0,0x4
	.type		.nv.reservedSmem.cap,@object
	.size		.nv.reservedSmem.cap,0x4
